	.target	sm_90a

	.elftype	@"ET_EXEC"


//--------------------- .note.nv.tkinfo           --------------------------
	.section	.note.nv.tkinfo,"",@"SHT_NOTE"
	.sectionflags	@"SHF_NOTE_NV_TKINFO"
	.tkinfo
        /*0018*/ 	.word	0x00000002
        /*0030*/ 	.string	""
        /*0030*/ 	.string	"ptxas"
        /*0030*/ 	.string	"Cuda compilation tools, release 13.0, V13.0.88"
        /*0030*/ 	.string	"Build cuda_13.0.r13.0/compiler.36424714_0"
        /*0030*/ 	.string	"-arch sm_90a -m 64 "



//--------------------- .note.nv.cuinfo           --------------------------
	.section	.note.nv.cuinfo,"",@"SHT_NOTE"
	.sectionflags	@"SHF_NOTE_NV_CUINFO"
        /*0018*/ 	.short	0x0002
        /*001a*/ 	.short	0x005a
        /*001c*/ 	.short	0x0082
	.zero		2


//--------------------- .nv.info                  --------------------------
	.section	.nv.info,"",@"SHT_CUDA_INFO"
	.align	4


	//----- nvinfo : EIATTR_REGCOUNT
	.align		4
        /*0000*/ 	.byte	0x04, 0x2f
        /*0002*/ 	.short	(.L_18 - .L_17)
	.align		4
.L_17:
        /*0004*/ 	.word	index@(_ZN7cutlass13device_kernelINS_4gemm6kernel13GemmUniversalIN4cute5tupleIJiiiiEEENS1_10collective13CollectiveMmaINS1_34MainloopSm90TmaGmmaWarpSpecializedILi4ENS5_IJNS4_1CILi2EEENSA_ILi1EEESC_EEENS1_35KernelTmaWarpSpecializedCooperativeEEENS5_IJNSA_ILi256EEENSA_ILi128EEENSA_ILi64EEEEEENS_6half_tENS5_IJlSC_lEEESK_SL_NS4_8TiledMMAINS4_8MMA_AtomIJNS4_4SM904GMMA26MMA_64x128x16_F32F16F16_SSILNSP_5MajorE0ELSR_0ELNSP_7ScaleInE1ELSS_1EEEEEENS4_6LayoutISD_NS5_IJSC_NSA_ILi0EEESW_EEEEENS5_IJNS4_10UnderscoreESZ_SZ_EEEEENS4_13SM90_TMA_LOADENS4_14ComposedLayoutINS4_7SwizzleILi3ELi4ELi3EEENS4_18smem_ptr_flag_bitsILi16EEENSV_INS5_IJNSA_ILi8EEESI_EEENS5_IJSI_SC_EEEEEEEvNS4_8identityENS4_23SM90_TMA_LOAD_MULTICASTES1C_vS1D_EENS_8epilogue10collective18CollectiveEpilogueINS1G_22Sm90TmaWarpSpecializedILi4ELi2ELi16ELb1ELb0EEEJSJ_NS5_IJSH_NSA_ILi32EEEEEESK_SL_SK_SL_NS1G_6fusion15FusionCallbacksIS1K_NS1N_23LinCombPerRowBiasEltActINS1G_6thread4ReLuESK_fSK_SK_fLi8ELNS_15FloatRoundStyleE2EEESJ_S1M_JEEES12_NS13_INS14_ILi2ELi4ELi3EEES17_NSV_INS5_IJS18_S1L_EEENS5_IJS1L_SC_EEEEEEENS4_17SM75_U32x4_LDSM_NENS4_14SM90_TMA_STOREES1Z_NS4_17SM90_U32x4_STSM_NENS4_9Copy_AtomIJS22_SK_EEEvEEEvvEEEEvNT_6ParamsE)
        /*0008*/ 	.word	0x000000a8


	//----- nvinfo : EIATTR_FRAME_SIZE
	.align		4
.L_18:
        /*000c*/ 	.byte	0x04, 0x11
        /*000e*/ 	.short	(.L_20 - .L_19)
	.align		4
.L_19:
        /*0010*/ 	.word	index@(_ZN7cutlass13device_kernelINS_4gemm6kernel13GemmUniversalIN4cute5tupleIJiiiiEEENS1_10collective13CollectiveMmaINS1_34MainloopSm90TmaGmmaWarpSpecializedILi4ENS5_IJNS4_1CILi2EEENSA_ILi1EEESC_EEENS1_35KernelTmaWarpSpecializedCooperativeEEENS5_IJNSA_ILi256EEENSA_ILi128EEENSA_ILi64EEEEEENS_6half_tENS5_IJlSC_lEEESK_SL_NS4_8TiledMMAINS4_8MMA_AtomIJNS4_4SM904GMMA26MMA_64x128x16_F32F16F16_SSILNSP_5MajorE0ELSR_0ELNSP_7ScaleInE1ELSS_1EEEEEENS4_6LayoutISD_NS5_IJSC_NSA_ILi0EEESW_EEEEENS5_IJNS4_10UnderscoreESZ_SZ_EEEEENS4_13SM90_TMA_LOADENS4_14ComposedLayoutINS4_7SwizzleILi3ELi4ELi3EEENS4_18smem_ptr_flag_bitsILi16EEENSV_INS5_IJNSA_ILi8EEESI_EEENS5_IJSI_SC_EEEEEEEvNS4_8identityENS4_23SM90_TMA_LOAD_MULTICASTES1C_vS1D_EENS_8epilogue10collective18CollectiveEpilogueINS1G_22Sm90TmaWarpSpecializedILi4ELi2ELi16ELb1ELb0EEEJSJ_NS5_IJSH_NSA_ILi32EEEEEESK_SL_SK_SL_NS1G_6fusion15FusionCallbacksIS1K_NS1N_23LinCombPerRowBiasEltActINS1G_6thread4ReLuESK_fSK_SK_fLi8ELNS_15FloatRoundStyleE2EEESJ_S1M_JEEES12_NS13_INS14_ILi2ELi4ELi3EEES17_NSV_INS5_IJS18_S1L_EEENS5_IJS1L_SC_EEEEEEENS4_17SM75_U32x4_LDSM_NENS4_14SM90_TMA_STOREES1Z_NS4_17SM90_U32x4_STSM_NENS4_9Copy_AtomIJS22_SK_EEEvEEEvvEEEEvNT_6ParamsE)
        /*0014*/ 	.word	0x00000000


	//----- nvinfo : EIATTR_MIN_STACK_SIZE
	.align		4
.L_20:
        /*0018*/ 	.byte	0x04, 0x12
        /*001a*/ 	.short	(.L_22 - .L_21)
	.align		4
.L_21:
        /*001c*/ 	.word	index@(_ZN7cutlass13device_kernelINS_4gemm6kernel13GemmUniversalIN4cute5tupleIJiiiiEEENS1_10collective13CollectiveMmaINS1_34MainloopSm90TmaGmmaWarpSpecializedILi4ENS5_IJNS4_1CILi2EEENSA_ILi1EEESC_EEENS1_35KernelTmaWarpSpecializedCooperativeEEENS5_IJNSA_ILi256EEENSA_ILi128EEENSA_ILi64EEEEEENS_6half_tENS5_IJlSC_lEEESK_SL_NS4_8TiledMMAINS4_8MMA_AtomIJNS4_4SM904GMMA26MMA_64x128x16_F32F16F16_SSILNSP_5MajorE0ELSR_0ELNSP_7ScaleInE1ELSS_1EEEEEENS4_6LayoutISD_NS5_IJSC_NSA_ILi0EEESW_EEEEENS5_IJNS4_10UnderscoreESZ_SZ_EEEEENS4_13SM90_TMA_LOADENS4_14ComposedLayoutINS4_7SwizzleILi3ELi4ELi3EEENS4_18smem_ptr_flag_bitsILi16EEENSV_INS5_IJNSA_ILi8EEESI_EEENS5_IJSI_SC_EEEEEEEvNS4_8identityENS4_23SM90_TMA_LOAD_MULTICASTES1C_vS1D_EENS_8epilogue10collective18CollectiveEpilogueINS1G_22Sm90TmaWarpSpecializedILi4ELi2ELi16ELb1ELb0EEEJSJ_NS5_IJSH_NSA_ILi32EEEEEESK_SL_SK_SL_NS1G_6fusion15FusionCallbacksIS1K_NS1N_23LinCombPerRowBiasEltActINS1G_6thread4ReLuESK_fSK_SK_fLi8ELNS_15FloatRoundStyleE2EEESJ_S1M_JEEES12_NS13_INS14_ILi2ELi4ELi3EEES17_NSV_INS5_IJS18_S1L_EEENS5_IJS1L_SC_EEEEEEENS4_17SM75_U32x4_LDSM_NENS4_14SM90_TMA_STOREES1Z_NS4_17SM90_U32x4_STSM_NENS4_9Copy_AtomIJS22_SK_EEEvEEEvvEEEEvNT_6ParamsE)
        /*0020*/ 	.word	0x00000000
.L_22:


//--------------------- .nv.compat                --------------------------
	.section	.nv.compat,"",@"SHT_CUDA_COMPAT_INFO"
	.align	4
        /*0000*/ 	.byte	0x02, 0x09, 0x01, 0x00, 0x02, 0x02, 0x04, 0x00, 0x02, 0x05, 0x05, 0x00, 0x03, 0x07, 0x01, 0x01
        /*0010*/ 	.byte	0x02, 0x03, 0x01, 0x00, 0x02, 0x06, 0x01, 0x00, 0x04, 0x0b, 0x08, 0x00, 0x00, 0x00, 0x00, 0x00
        /*0020*/ 	.byte	0x00, 0x00, 0x00, 0x00


//--------------------- .nv.info._ZN7cutlass13device_kernelINS_4gemm6kernel13GemmUniversalIN4cute5tupleIJiiiiEEENS1_10collective13CollectiveMmaINS1_34MainloopSm90TmaGmmaWarpSpecializedILi4ENS5_IJNS4_1CILi2EEENSA_ILi1EEESC_EEENS1_35KernelTmaWarpSpecializedCooperativeEEENS5_IJNSA_ILi256EEENSA_ILi128EEENSA_ILi64EEEEEENS_6half_tENS5_IJlSC_lEEESK_SL_NS4_8TiledMMAINS4_8MMA_AtomIJNS4_4SM904GMMA26MMA_64x128x16_F32F16F16_SSILNSP_5MajorE0ELSR_0ELNSP_7ScaleInE1ELSS_1EEEEEENS4_6LayoutISD_NS5_IJSC_NSA_ILi0EEESW_EEEEENS5_IJNS4_10UnderscoreESZ_SZ_EEEEENS4_13SM90_TMA_LOADENS4_14ComposedLayoutINS4_7SwizzleILi3ELi4ELi3EEENS4_18smem_ptr_flag_bitsILi16EEENSV_INS5_IJNSA_ILi8EEESI_EEENS5_IJSI_SC_EEEEEEEvNS4_8identityENS4_23SM90_TMA_LOAD_MULTICASTES1C_vS1D_EENS_8epilogue10collective18CollectiveEpilogueINS1G_22Sm90TmaWarpSpecializedILi4ELi2ELi16ELb1ELb0EEEJSJ_NS5_IJSH_NSA_ILi32EEEEEESK_SL_SK_SL_NS1G_6fusion15FusionCallbacksIS1K_NS1N_23LinCombPerRowBiasEltActINS1G_6thread4ReLuESK_fSK_SK_fLi8ELNS_15FloatRoundStyleE2EEESJ_S1M_JEEES12_NS13_INS14_ILi2ELi4ELi3EEES17_NSV_INS5_IJS18_S1L_EEENS5_IJS1L_SC_EEEEEEENS4_17SM75_U32x4_LDSM_NENS4_14SM90_TMA_STOREES1Z_NS4_17SM90_U32x4_STSM_NENS4_9Copy_AtomIJS22_SK_EEEvEEEvvEEEEvNT_6ParamsE --------------------------
	.section	.nv.info._ZN7cutlass13device_kernelINS_4gemm6kernel13GemmUniversalIN4cute5tupleIJiiiiEEENS1_10collective13CollectiveMmaINS1_34MainloopSm90TmaGmmaWarpSpecializedILi4ENS5_IJNS4_1CILi2EEENSA_ILi1EEESC_EEENS1_35KernelTmaWarpSpecializedCooperativeEEENS5_IJNSA_ILi256EEENSA_ILi128EEENSA_ILi64EEEEEENS_6half_tENS5_IJlSC_lEEESK_SL_NS4_8TiledMMAINS4_8MMA_AtomIJNS4_4SM904GMMA26MMA_64x128x16_F32F16F16_SSILNSP_5MajorE0ELSR_0ELNSP_7ScaleInE1ELSS_1EEEEEENS4_6LayoutISD_NS5_IJSC_NSA_ILi0EEESW_EEEEENS5_IJNS4_10UnderscoreESZ_SZ_EEEEENS4_13SM90_TMA_LOADENS4_14ComposedLayoutINS4_7SwizzleILi3ELi4ELi3EEENS4_18smem_ptr_flag_bitsILi16EEENSV_INS5_IJNSA_ILi8EEESI_EEENS5_IJSI_SC_EEEEEEEvNS4_8identityENS4_23SM90_TMA_LOAD_MULTICASTES1C_vS1D_EENS_8epilogue10collective18CollectiveEpilogueINS1G_22Sm90TmaWarpSpecializedILi4ELi2ELi16ELb1ELb0EEEJSJ_NS5_IJSH_NSA_ILi32EEEEEESK_SL_SK_SL_NS1G_6fusion15FusionCallbacksIS1K_NS1N_23LinCombPerRowBiasEltActINS1G_6thread4ReLuESK_fSK_SK_fLi8ELNS_15FloatRoundStyleE2EEESJ_S1M_JEEES12_NS13_INS14_ILi2ELi4ELi3EEES17_NSV_INS5_IJS18_S1L_EEENS5_IJS1L_SC_EEEEEEENS4_17SM75_U32x4_LDSM_NENS4_14SM90_TMA_STOREES1Z_NS4_17SM90_U32x4_STSM_NENS4_9Copy_AtomIJS22_SK_EEEvEEEvvEEEEvNT_6ParamsE,"",@"SHT_CUDA_INFO"
	.sectionflags	@""
	.align	4


	//----- nvinfo : EIATTR_CUDA_API_VERSION
	.align		4
        /*0000*/ 	.byte	0x04, 0x37
        /*0002*/ 	.short	(.L_24 - .L_23)
.L_23:
        /*0004*/ 	.word	0x00000082


	//----- nvinfo : EIATTR_KPARAM_INFO
	.align		4
.L_24:
        /*0008*/ 	.byte	0x04, 0x17
        /*000a*/ 	.short	(.L_26 - .L_25)
.L_25:
        /*000c*/ 	.word	0x00000000
        /*0010*/ 	.short	0x0000
        /*0012*/ 	.short	0x0070
        /*0014*/ 	.byte	0x00, 0xf0, 0x01, 0x1c


	//----- nvinfo : EIATTR_SPARSE_MMA_MASK
	.align		4
.L_26:
        /*0018*/ 	.byte	0x03, 0x50
        /*001a*/ 	.short	0x0000


	//----- nvinfo : EIATTR_MAXREG_COUNT
	.align		4
        /*001c*/ 	.byte	0x03, 0x1b
        /*001e*/ 	.short	0x00a8


	//----- nvinfo : EIATTR_NUM_BARRIERS
	.align		4
        /*0020*/ 	.byte	0x02, 0x4c
        /*0022*/ 	.byte	0x02
	.zero		1


	//----- nvinfo : EIATTR_EXTERNS
	.align		4
        /*0024*/ 	.byte	0x04, 0x0f
        /*0026*/ 	.short	(.L_28 - .L_27)


	//   ....[0]....
	.align		4
.L_27:
        /*0028*/ 	.word	index@(__assertfail)


	//----- nvinfo : EIATTR_MERCURY_ISA_VERSION
	.align		4
.L_28:
        /*002c*/ 	.byte	0x03, 0x5f
        /*002e*/ 	.short	0x0101


	//----- nvinfo : EIATTR_INT_WARP_WIDE_INSTR_OFFSETS
	.align		4
        /*0030*/ 	.byte	0x04, 0x31
        /*0032*/ 	.short	(.L_30 - .L_29)


	//   ....[0]....
.L_29:
        /*0034*/ 	.word	0x000009f0


	//   ....[1]....
        /*0038*/ 	.word	0x00000ac0


	//   ....[2]....
        /*003c*/ 	.word	0x00000b40


	//   ....[3]....
        /*0040*/ 	.word	0x00002410


	//----- nvinfo : EIATTR_COOP_GROUP_MASK_REGIDS
	.align		4
.L_30:
        /*0044*/ 	.byte	0x04, 0x29
        /*0046*/ 	.short	(.L_32 - .L_31)


	//   ....[0]....
.L_31:
        /*0048*/ 	.word	0xffffffff


	//   ....[1]....
        /*004c*/ 	.word	0xffffffff


	//   ....[2]....
        /*0050*/ 	.word	0xffffffff


	//   ....[3]....
        /*0054*/ 	.word	0xffffffff


	//   ....[4]....
        /*0058*/ 	.word	0xffffffff


	//   ....[5]....
        /*005c*/ 	.word	0xffffffff


	//   ....[6]....
        /*0060*/ 	.word	0xffffffff


	//----- nvinfo : EIATTR_COOP_GROUP_INSTR_OFFSETS
	.align		4
.L_32:
        /*0064*/ 	.byte	0x04, 0x28
        /*0066*/ 	.short	(.L_34 - .L_33)


	//   ....[0]....
.L_33:
        /*0068*/ 	.word	0x00000070


	//   ....[1]....
        /*006c*/ 	.word	0x00000080


	//   ....[2]....
        /*0070*/ 	.word	0x00000440


	//   ....[3]....
        /*0074*/ 	.word	0x000005d0


	//   ....[4]....
        /*0078*/ 	.word	0x00000800


	//   ....[5]....
        /*007c*/ 	.word	0x00000c80


	//   ....[6]....
        /*0080*/ 	.word	0x00001790


	//----- nvinfo : EIATTR_REG_RECONFIG
	.align		4
.L_34:
        /*0084*/ 	.byte	0x01, 0x54
	.zero		2


	//----- nvinfo : EIATTR_SYSCALL_OFFSETS
	.align		4
        /*0088*/ 	.byte	0x04, 0x46
        /*008a*/ 	.short	(.L_36 - .L_35)


	//   ....[0]....
.L_35:
        /*008c*/ 	.word	0x00001950


	//   ....[1]....
        /*0090*/ 	.word	0x00002640


	//   ....[2]....
        /*0094*/ 	.word	0x00002730


	//----- nvinfo : EIATTR_MBARRIER_INSTR_OFFSETS
	.align		4
.L_36:
        /*0098*/ 	.byte	0x04, 0x39
        /*009a*/ 	.short	(.L_38 - .L_37)


	//   ....[0]....
.L_37:
        /*009c*/ 	.word	0x00000540
        /*00a0*/ 	.word	0x000000ff
        /*00a4*/ 	.word	0x00000000
        /*00a8*/ 	.short	0x0100
        /*00aa*/ 	.byte	0x08
	.zero		1


	//   ....[1]....
        /*00ac*/ 	.word	0x00000550
        /*00b0*/ 	.word	0x000000ff
        /*00b4*/ 	.word	0x00000020
        /*00b8*/ 	.short	0x0100
        /*00ba*/ 	.byte	0x08
	.zero		1


	//   ....[2]....
        /*00bc*/ 	.word	0x00000560
        /*00c0*/ 	.word	0x000000ff
        /*00c4*/ 	.word	0x00000008
        /*00c8*/ 	.short	0x0100
        /*00ca*/ 	.byte	0x08
	.zero		1


	//   ....[3]....
        /*00cc*/ 	.word	0x00000570
        /*00d0*/ 	.word	0x000000ff
        /*00d4*/ 	.word	0x00000028
        /*00d8*/ 	.short	0x0100
        /*00da*/ 	.byte	0x08
	.zero		1


	//   ....[4]....
        /*00dc*/ 	.word	0x00000580
        /*00e0*/ 	.word	0x000000ff
        /*00e4*/ 	.word	0x00000010
        /*00e8*/ 	.short	0x0100
        /*00ea*/ 	.byte	0x08
	.zero		1


	//   ....[5]....
        /*00ec*/ 	.word	0x00000590
        /*00f0*/ 	.word	0x000000ff
        /*00f4*/ 	.word	0x00000030
        /*00f8*/ 	.short	0x0100
        /*00fa*/ 	.byte	0x08
	.zero		1


	//   ....[6]....
        /*00fc*/ 	.word	0x000005a0
        /*0100*/ 	.word	0x000000ff
        /*0104*/ 	.word	0x00000018
        /*0108*/ 	.short	0x0100
        /*010a*/ 	.byte	0x08
	.zero		1


	//   ....[7]....
        /*010c*/ 	.word	0x000005b0
        /*0110*/ 	.word	0x000000ff
        /*0114*/ 	.word	0x00000038
        /*0118*/ 	.short	0x0100
        /*011a*/ 	.byte	0x08
	.zero		1


	//   ....[8]....
        /*011c*/ 	.word	0x00000710
        /*0120*/ 	.word	0x000000ff
        /*0124*/ 	.word	0x00000040
        /*0128*/ 	.short	0x0100
        /*012a*/ 	.byte	0x08
	.zero		1


	//   ....[9]....
        /*012c*/ 	.word	0x00000720
        /*0130*/ 	.word	0x000000ff
        /*0134*/ 	.word	0x00000060
        /*0138*/ 	.short	0x0100
        /*013a*/ 	.byte	0x08
	.zero		1


	//   ....[10]....
        /*013c*/ 	.word	0x00000730
        /*0140*/ 	.word	0x000000ff
        /*0144*/ 	.word	0x00000048
        /*0148*/ 	.short	0x0100
        /*014a*/ 	.byte	0x08
	.zero		1


	//   ....[11]....
        /*014c*/ 	.word	0x00000740
        /*0150*/ 	.word	0x000000ff
        /*0154*/ 	.word	0x00000068
        /*0158*/ 	.short	0x0100
        /*015a*/ 	.byte	0x08
	.zero		1


	//   ....[12]....
        /*015c*/ 	.word	0x00000750
        /*0160*/ 	.word	0x000000ff
        /*0164*/ 	.word	0x00000050
        /*0168*/ 	.short	0x0100
        /*016a*/ 	.byte	0x08
	.zero		1


	//   ....[13]....
        /*016c*/ 	.word	0x00000760
        /*0170*/ 	.word	0x000000ff
        /*0174*/ 	.word	0x00000070
        /*0178*/ 	.short	0x0100
        /*017a*/ 	.byte	0x08
	.zero		1


	//   ....[14]....
        /*017c*/ 	.word	0x00000770
        /*0180*/ 	.word	0x000000ff
        /*0184*/ 	.word	0x00000058
        /*0188*/ 	.short	0x0100
        /*018a*/ 	.byte	0x08
	.zero		1


	//   ....[15]....
        /*018c*/ 	.word	0x00000780
        /*0190*/ 	.word	0x000000ff
        /*0194*/ 	.word	0x00000078
        /*0198*/ 	.short	0x0100
        /*019a*/ 	.byte	0x08
	.zero		1


	//   ....[16]....
        /*019c*/ 	.word	0x00000bb0
        /*01a0*/ 	.word	0x000000ff
        /*01a4*/ 	.word	0x00000080
        /*01a8*/ 	.short	0x0100
        /*01aa*/ 	.byte	0x06
	.zero		1


	//   ....[17]....
        /*01ac*/ 	.word	0x00000c30
        /*01b0*/ 	.word	0x000000ff
        /*01b4*/ 	.word	0x00000088
        /*01b8*/ 	.short	0x0100
        /*01ba*/ 	.byte	0x06
	.zero		1


	//   ....[18]....
        /*01bc*/ 	.word	0x000019d0
        /*01c0*/ 	.word	0x00000003
        /*01c4*/ 	.word	0x00000000
        /*01c8*/ 	.short	0x010a
        /*01ca*/ 	.byte	0x3f
	.zero		1


	//   ....[19]....
        /*01cc*/ 	.word	0x00001a10
        /*01d0*/ 	.word	0x00000003
        /*01d4*/ 	.word	0x00000000
        /*01d8*/ 	.short	0x010a
        /*01da*/ 	.byte	0x3f
	.zero		1


	//   ....[20]....
        /*01dc*/ 	.word	0x00001ec0
        /*01e0*/ 	.word	0x000000ff
        /*01e4*/ 	.word	0x00000000
        /*01e8*/ 	.short	0x010a
        /*01ea*/ 	.byte	0x07
	.zero		1


	//   ....[21]....
        /*01ec*/ 	.word	0x00001f00
        /*01f0*/ 	.word	0x000000ff
        /*01f4*/ 	.word	0x00000000
        /*01f8*/ 	.short	0x010a
        /*01fa*/ 	.byte	0x07
	.zero		1


	//   ....[22]....
        /*01fc*/ 	.word	0x000022a0
        /*0200*/ 	.word	0x00000004
        /*0204*/ 	.word	0x00000000
        /*0208*/ 	.short	0x0101
        /*020a*/ 	.byte	0x3f
	.zero		1


	//   ....[23]....
        /*020c*/ 	.word	0x00002490
        /*0210*/ 	.word	0x00000000
        /*0214*/ 	.word	0x00000000
        /*0218*/ 	.short	0x0101
        /*021a*/ 	.byte	0x3f
	.zero		1


	//   ....[24]....
        /*021c*/ 	.word	0x000030b0
        /*0220*/ 	.word	0x000000ff
        /*0224*/ 	.word	0x00000040
        /*0228*/ 	.short	0x010a
        /*022a*/ 	.byte	0x34
	.zero		1


	//   ....[25]....
        /*022c*/ 	.word	0x000038b0
        /*0230*/ 	.word	0x000000ff
        /*0234*/ 	.word	0x00000000
        /*0238*/ 	.short	0x0101
        /*023a*/ 	.byte	0x04
	.zero		1


	//   ....[26]....
        /*023c*/ 	.word	0x00003990
        /*0240*/ 	.word	0x0000000e
        /*0244*/ 	.word	0x00000040
        /*0248*/ 	.short	0x010a
        /*024a*/ 	.byte	0x3f
	.zero		1


	//   ....[27]....
        /*024c*/ 	.word	0x00003fb0
        /*0250*/ 	.word	0x000000ff
        /*0254*/ 	.word	0x00000000
        /*0258*/ 	.short	0x0101
        /*025a*/ 	.byte	0x04
	.zero		1


	//   ....[28]....
        /*025c*/ 	.word	0x000040a0
        /*0260*/ 	.word	0x0000000c
        /*0264*/ 	.word	0x00000040
        /*0268*/ 	.short	0x010a
        /*026a*/ 	.byte	0x3f
	.zero		1


	//   ....[29]....
        /*026c*/ 	.word	0x000046f0
        /*0270*/ 	.word	0x000000ff
        /*0274*/ 	.word	0x00000000
        /*0278*/ 	.short	0x0101
        /*027a*/ 	.byte	0x04
	.zero		1


	//   ....[30]....
        /*027c*/ 	.word	0x000047e0
        /*0280*/ 	.word	0x0000000d
        /*0284*/ 	.word	0x00000040
        /*0288*/ 	.short	0x010a
        /*028a*/ 	.byte	0x3f
	.zero		1


	//   ....[31]....
        /*028c*/ 	.word	0x00004e30
        /*0290*/ 	.word	0x000000ff
        /*0294*/ 	.word	0x00000000
        /*0298*/ 	.short	0x0101
        /*029a*/ 	.byte	0x04
	.zero		1


	//   ....[32]....
        /*029c*/ 	.word	0x00004f10
        /*02a0*/ 	.word	0x0000000c
        /*02a4*/ 	.word	0x00000040
        /*02a8*/ 	.short	0x010a
        /*02aa*/ 	.byte	0x3f
	.zero		1


	//   ....[33]....
        /*02ac*/ 	.word	0x00005550
        /*02b0*/ 	.word	0x000000ff
        /*02b4*/ 	.word	0x00000000
        /*02b8*/ 	.short	0x0101
        /*02ba*/ 	.byte	0x04
	.zero		1


	//   ....[34]....
        /*02bc*/ 	.word	0x00005630
        /*02c0*/ 	.word	0x0000000c
        /*02c4*/ 	.word	0x00000040
        /*02c8*/ 	.short	0x010a
        /*02ca*/ 	.byte	0x3f
	.zero		1


	//   ....[35]....
        /*02cc*/ 	.word	0x00005c70
        /*02d0*/ 	.word	0x000000ff
        /*02d4*/ 	.word	0x00000000
        /*02d8*/ 	.short	0x0101
        /*02da*/ 	.byte	0x04
	.zero		1


	//   ....[36]....
        /*02dc*/ 	.word	0x00005d50
        /*02e0*/ 	.word	0x0000000c
        /*02e4*/ 	.word	0x00000040
        /*02e8*/ 	.short	0x010a
        /*02ea*/ 	.byte	0x3f
	.zero		1


	//   ....[37]....
        /*02ec*/ 	.word	0x00006390
        /*02f0*/ 	.word	0x000000ff
        /*02f4*/ 	.word	0x00000000
        /*02f8*/ 	.short	0x0101
        /*02fa*/ 	.byte	0x04
	.zero		1


	//   ....[38]....
        /*02fc*/ 	.word	0x00006470
        /*0300*/ 	.word	0x0000000e
        /*0304*/ 	.word	0x00000040
        /*0308*/ 	.short	0x010a
        /*030a*/ 	.byte	0x3f
	.zero		1


	//   ....[39]....
        /*030c*/ 	.word	0x00006a60
        /*0310*/ 	.word	0x000000ff
        /*0314*/ 	.word	0x00000000
        /*0318*/ 	.short	0x0101
        /*031a*/ 	.byte	0x04
	.zero		1


	//   ....[40]....
        /*031c*/ 	.word	0x00007440
        /*0320*/ 	.word	0x000000ff
        /*0324*/ 	.word	0x00000000
        /*0328*/ 	.short	0x0101
        /*032a*/ 	.byte	0x04
	.zero		1


	//   ....[41]....
        /*032c*/ 	.word	0x00007a50
        /*0330*/ 	.word	0x000000ff
        /*0334*/ 	.word	0x00000088
        /*0338*/ 	.short	0x010a
        /*033a*/ 	.byte	0x04
	.zero		1


	//   ....[42]....
        /*033c*/ 	.word	0x00007e50
        /*0340*/ 	.word	0x000000ff
        /*0344*/ 	.word	0x00000060
        /*0348*/ 	.short	0x010a
        /*034a*/ 	.byte	0x0d
	.zero		1


	//   ....[43]....
        /*034c*/ 	.word	0x00007f40
        /*0350*/ 	.word	0x000000ff
        /*0354*/ 	.word	0x00000040
        /*0358*/ 	.short	0x010b
        /*035a*/ 	.byte	0x0d
	.zero		1


	//   ....[44]....
        /*035c*/ 	.word	0x00007fa0
        /*0360*/ 	.word	0x000000ff
        /*0364*/ 	.word	0x00000000
        /*0368*/ 	.short	0x0101
        /*036a*/ 	.byte	0x10
	.zero		1


	//   ....[45]....
        /*036c*/ 	.word	0x00007fd0
        /*0370*/ 	.word	0x000000ff
        /*0374*/ 	.word	0x00000068
        /*0378*/ 	.short	0x010a
        /*037a*/ 	.byte	0x0d
	.zero		1


	//   ....[46]....
        /*037c*/ 	.word	0x000080e0
        /*0380*/ 	.word	0x000000ff
        /*0384*/ 	.word	0x00000048
        /*0388*/ 	.short	0x010b
        /*038a*/ 	.byte	0x0d
	.zero		1


	//   ....[47]....
        /*038c*/ 	.word	0x00008150
        /*0390*/ 	.word	0x000000ff
        /*0394*/ 	.word	0x00000000
        /*0398*/ 	.short	0x0101
        /*039a*/ 	.byte	0x14
	.zero		1


	//   ....[48]....
        /*039c*/ 	.word	0x00008180
        /*03a0*/ 	.word	0x000000ff
        /*03a4*/ 	.word	0x00000070
        /*03a8*/ 	.short	0x010a
        /*03aa*/ 	.byte	0x0d
	.zero		1


	//   ....[49]....
        /*03ac*/ 	.word	0x00008280
        /*03b0*/ 	.word	0x000000ff
        /*03b4*/ 	.word	0x00000050
        /*03b8*/ 	.short	0x010b
        /*03ba*/ 	.byte	0x0d
	.zero		1


	//   ....[50]....
        /*03bc*/ 	.word	0x000082e0
        /*03c0*/ 	.word	0x000000ff
        /*03c4*/ 	.word	0x00000000
        /*03c8*/ 	.short	0x0101
        /*03ca*/ 	.byte	0x15
	.zero		1


	//   ....[51]....
        /*03cc*/ 	.word	0x00008310
        /*03d0*/ 	.word	0x000000ff
        /*03d4*/ 	.word	0x00000078
        /*03d8*/ 	.short	0x010a
        /*03da*/ 	.byte	0x0d
	.zero		1


	//   ....[52]....
        /*03dc*/ 	.word	0x00008410
        /*03e0*/ 	.word	0x000000ff
        /*03e4*/ 	.word	0x00000058
        /*03e8*/ 	.short	0x010b
        /*03ea*/ 	.byte	0x0d
	.zero		1


	//   ....[53]....
        /*03ec*/ 	.word	0x00008480
        /*03f0*/ 	.word	0x000000ff
        /*03f4*/ 	.word	0x00000000
        /*03f8*/ 	.short	0x0101
        /*03fa*/ 	.byte	0x1d
	.zero		1


	//   ....[54]....
        /*03fc*/ 	.word	0x000084c0
        /*0400*/ 	.word	0x000000ff
        /*0404*/ 	.word	0x00000060
        /*0408*/ 	.short	0x010a
        /*040a*/ 	.byte	0x0d
	.zero		1


	//   ....[55]....
        /*040c*/ 	.word	0x000085b0
        /*0410*/ 	.word	0x000000ff
        /*0414*/ 	.word	0x00000040
        /*0418*/ 	.short	0x010b
        /*041a*/ 	.byte	0x0d
	.zero		1


	//   ....[56]....
        /*041c*/ 	.word	0x000085f0
        /*0420*/ 	.word	0x000000ff
        /*0424*/ 	.word	0x00000000
        /*0428*/ 	.short	0x0101
        /*042a*/ 	.byte	0x10
	.zero		1


	//   ....[57]....
        /*042c*/ 	.word	0x00008620
        /*0430*/ 	.word	0x000000ff
        /*0434*/ 	.word	0x00000068
        /*0438*/ 	.short	0x010a
        /*043a*/ 	.byte	0x0d
	.zero		1


	//   ....[58]....
        /*043c*/ 	.word	0x00008720
        /*0440*/ 	.word	0x000000ff
        /*0444*/ 	.word	0x00000048
        /*0448*/ 	.short	0x010b
        /*044a*/ 	.byte	0x0d
	.zero		1


	//   ....[59]....
        /*044c*/ 	.word	0x00008760
        /*0450*/ 	.word	0x000000ff
        /*0454*/ 	.word	0x00000000
        /*0458*/ 	.short	0x0101
        /*045a*/ 	.byte	0x14
	.zero		1


	//   ....[60]....
        /*045c*/ 	.word	0x000087a0
        /*0460*/ 	.word	0x000000ff
        /*0464*/ 	.word	0x00000070
        /*0468*/ 	.short	0x010a
        /*046a*/ 	.byte	0x0d
	.zero		1


	//   ....[61]....
        /*046c*/ 	.word	0x00008880
        /*0470*/ 	.word	0x000000ff
        /*0474*/ 	.word	0x00000050
        /*0478*/ 	.short	0x010b
        /*047a*/ 	.byte	0x0d
	.zero		1


	//   ....[62]....
        /*047c*/ 	.word	0x000088c0
        /*0480*/ 	.word	0x000000ff
        /*0484*/ 	.word	0x00000000
        /*0488*/ 	.short	0x0101
        /*048a*/ 	.byte	0x15
	.zero		1


	//   ....[63]....
        /*048c*/ 	.word	0x000088f0
        /*0490*/ 	.word	0x000000ff
        /*0494*/ 	.word	0x00000078
        /*0498*/ 	.short	0x010a
        /*049a*/ 	.byte	0x0d
	.zero		1


	//   ....[64]....
        /*049c*/ 	.word	0x000089f0
        /*04a0*/ 	.word	0x000000ff
        /*04a4*/ 	.word	0x00000058
        /*04a8*/ 	.short	0x010b
        /*04aa*/ 	.byte	0x0d
	.zero		1


	//   ....[65]....
        /*04ac*/ 	.word	0x00008a40
        /*04b0*/ 	.word	0x000000ff
        /*04b4*/ 	.word	0x00000000
        /*04b8*/ 	.short	0x0101
        /*04ba*/ 	.byte	0x1d
	.zero		1


	//   ....[66]....
        /*04bc*/ 	.word	0x00009100
        /*04c0*/ 	.word	0x00000000
        /*04c4*/ 	.word	0x00000060
        /*04c8*/ 	.short	0x010a
        /*04ca*/ 	.byte	0x3f
	.zero		1


	//   ....[67]....
        /*04cc*/ 	.word	0x00009140
        /*04d0*/ 	.word	0x00000000
        /*04d4*/ 	.word	0x00000068
        /*04d8*/ 	.short	0x010a
        /*04da*/ 	.byte	0x3f
	.zero		1


	//   ....[68]....
        /*04dc*/ 	.word	0x00009180
        /*04e0*/ 	.word	0x00000000
        /*04e4*/ 	.word	0x00000070
        /*04e8*/ 	.short	0x010a
        /*04ea*/ 	.byte	0x3f
	.zero		1


	//   ....[69]....
        /*04ec*/ 	.word	0x000091e0
        /*04f0*/ 	.word	0x00000000
        /*04f4*/ 	.word	0x00000078
        /*04f8*/ 	.short	0x010a
        /*04fa*/ 	.byte	0x3f
	.zero		1


	//   ....[70]....
        /*04fc*/ 	.word	0x00009540
        /*0500*/ 	.word	0x0000000e
        /*0504*/ 	.word	0x00000020
        /*0508*/ 	.short	0x010a
        /*050a*/ 	.byte	0x3f
	.zero		1


	//   ....[71]....
        /*050c*/ 	.word	0x000098f0
        /*0510*/ 	.word	0x00000004
        /*0514*/ 	.word	0x00000088
        /*0518*/ 	.short	0x0101
        /*051a*/ 	.byte	0x3f
	.zero		1


	//   ....[72]....
        /*051c*/ 	.word	0x0000a000
        /*0520*/ 	.word	0x00000005
        /*0524*/ 	.word	0x00000000
        /*0528*/ 	.short	0x010a
        /*052a*/ 	.byte	0x3f
	.zero		1


	//   ....[73]....
        /*052c*/ 	.word	0x0000a080
        /*0530*/ 	.word	0x00000007
        /*0534*/ 	.word	0x00000000
        /*0538*/ 	.short	0x010a
        /*053a*/ 	.byte	0x3f
	.zero		1


	//   ....[74]....
        /*053c*/ 	.word	0x0000a110
        /*0540*/ 	.word	0x00000006
        /*0544*/ 	.word	0x00000000
        /*0548*/ 	.short	0x010a
        /*054a*/ 	.byte	0x3f
	.zero		1


	//   ....[75]....
        /*054c*/ 	.word	0x0000a1a0
        /*0550*/ 	.word	0x00000003
        /*0554*/ 	.word	0x00000000
        /*0558*/ 	.short	0x010a
        /*055a*/ 	.byte	0x3f
	.zero		1


	//   ....[76]....
        /*055c*/ 	.word	0x0000a200
        /*0560*/ 	.word	0x00000003
        /*0564*/ 	.word	0x00000000
        /*0568*/ 	.short	0x010a
        /*056a*/ 	.byte	0x3f
	.zero		1


	//   ....[77]....
        /*056c*/ 	.word	0x0000a260
        /*0570*/ 	.word	0x00000005
        /*0574*/ 	.word	0x00000000
        /*0578*/ 	.short	0x010a
        /*057a*/ 	.byte	0x3f
	.zero		1


	//   ....[78]....
        /*057c*/ 	.word	0x0000a2c0
        /*0580*/ 	.word	0x00000005
        /*0584*/ 	.word	0x00000040
        /*0588*/ 	.short	0x010a
        /*058a*/ 	.byte	0x3f
	.zero		1


	//   ....[79]....
        /*058c*/ 	.word	0x0000a310
        /*0590*/ 	.word	0x0000000e
        /*0594*/ 	.word	0x00000040
        /*0598*/ 	.short	0x010a
        /*059a*/ 	.byte	0x3f
	.zero		1


	//   ....[80]....
        /*059c*/ 	.word	0x0000a360
        /*05a0*/ 	.word	0x0000000c
        /*05a4*/ 	.word	0x00000040
        /*05a8*/ 	.short	0x010a
        /*05aa*/ 	.byte	0x3f
	.zero		1


	//   ....[81]....
        /*05ac*/ 	.word	0x0000a3b0
        /*05b0*/ 	.word	0x0000000d
        /*05b4*/ 	.word	0x00000040
        /*05b8*/ 	.short	0x010a
        /*05ba*/ 	.byte	0x3f
	.zero		1


	//   ....[82]....
        /*05bc*/ 	.word	0x0000a400
        /*05c0*/ 	.word	0x0000000c
        /*05c4*/ 	.word	0x00000040
        /*05c8*/ 	.short	0x010a
        /*05ca*/ 	.byte	0x3f
	.zero		1


	//   ....[83]....
        /*05cc*/ 	.word	0x0000a450
        /*05d0*/ 	.word	0x0000000c
        /*05d4*/ 	.word	0x00000040
        /*05d8*/ 	.short	0x010a
        /*05da*/ 	.byte	0x3f
	.zero		1


	//   ....[84]....
        /*05dc*/ 	.word	0x0000a4a0
        /*05e0*/ 	.word	0x0000000c
        /*05e4*/ 	.word	0x00000040
        /*05e8*/ 	.short	0x010a
        /*05ea*/ 	.byte	0x3f
	.zero		1


	//   ....[85]....
        /*05ec*/ 	.word	0x0000a4f0
        /*05f0*/ 	.word	0x0000000e
        /*05f4*/ 	.word	0x00000040
        /*05f8*/ 	.short	0x010a
        /*05fa*/ 	.byte	0x3f
	.zero		1


	//   ....[86]....
        /*05fc*/ 	.word	0x0000a550
        /*0600*/ 	.word	0x00000003
        /*0604*/ 	.word	0x00000088
        /*0608*/ 	.short	0x010a
        /*060a*/ 	.byte	0x3f
	.zero		1


	//   ....[87]....
        /*060c*/ 	.word	0x0000a5b0
        /*0610*/ 	.word	0x00000005
        /*0614*/ 	.word	0x00000060
        /*0618*/ 	.short	0x010a
        /*061a*/ 	.byte	0x3f
	.zero		1


	//   ....[88]....
        /*061c*/ 	.word	0x0000a610
        /*0620*/ 	.word	0x00000005
        /*0624*/ 	.word	0x00000068
        /*0628*/ 	.short	0x010a
        /*062a*/ 	.byte	0x3f
	.zero		1


	//   ....[89]....
        /*062c*/ 	.word	0x0000a670
        /*0630*/ 	.word	0x00000005
        /*0634*/ 	.word	0x00000070
        /*0638*/ 	.short	0x010a
        /*063a*/ 	.byte	0x3f
	.zero		1


	//   ....[90]....
        /*063c*/ 	.word	0x0000a6d0
        /*0640*/ 	.word	0x00000005
        /*0644*/ 	.word	0x00000078
        /*0648*/ 	.short	0x010a
        /*064a*/ 	.byte	0x3f
	.zero		1


	//   ....[91]....
        /*064c*/ 	.word	0x0000a730
        /*0650*/ 	.word	0x00000005
        /*0654*/ 	.word	0x00000060
        /*0658*/ 	.short	0x010a
        /*065a*/ 	.byte	0x3f
	.zero		1


	//   ....[92]....
        /*065c*/ 	.word	0x0000a790
        /*0660*/ 	.word	0x00000005
        /*0664*/ 	.word	0x00000068
        /*0668*/ 	.short	0x010a
        /*066a*/ 	.byte	0x3f
	.zero		1


	//   ....[93]....
        /*066c*/ 	.word	0x0000a7f0
        /*0670*/ 	.word	0x00000005
        /*0674*/ 	.word	0x00000070
        /*0678*/ 	.short	0x010a
        /*067a*/ 	.byte	0x3f
	.zero		1


	//   ....[94]....
        /*067c*/ 	.word	0x0000a850
        /*0680*/ 	.word	0x00000005
        /*0684*/ 	.word	0x00000078
        /*0688*/ 	.short	0x010a
        /*068a*/ 	.byte	0x3f
	.zero		1


	//   ....[95]....
        /*068c*/ 	.word	0x0000a8a0
        /*0690*/ 	.word	0x00000000
        /*0694*/ 	.word	0x00000060
        /*0698*/ 	.short	0x010a
        /*069a*/ 	.byte	0x3f
	.zero		1


	//   ....[96]....
        /*069c*/ 	.word	0x0000a8f0
        /*06a0*/ 	.word	0x00000000
        /*06a4*/ 	.word	0x00000068
        /*06a8*/ 	.short	0x010a
        /*06aa*/ 	.byte	0x3f
	.zero		1


	//   ....[97]....
        /*06ac*/ 	.word	0x0000a940
        /*06b0*/ 	.word	0x00000000
        /*06b4*/ 	.word	0x00000070
        /*06b8*/ 	.short	0x010a
        /*06ba*/ 	.byte	0x3f
	.zero		1


	//   ....[98]....
        /*06bc*/ 	.word	0x0000aa10
        /*06c0*/ 	.word	0x0000000e
        /*06c4*/ 	.word	0x00000020
        /*06c8*/ 	.short	0x010a
        /*06ca*/ 	.byte	0x3f
	.zero		1


	//   ....[99]....
        /*06cc*/ 	.word	0x0000aae0
        /*06d0*/ 	.word	0x00000005
        /*06d4*/ 	.word	0x00000000
        /*06d8*/ 	.short	0x010a
        /*06da*/ 	.byte	0x3f
	.zero		1


	//   ....[100]....
        /*06dc*/ 	.word	0x0000ab30
        /*06e0*/ 	.word	0x00000007
        /*06e4*/ 	.word	0x00000000
        /*06e8*/ 	.short	0x010a
        /*06ea*/ 	.byte	0x3f
	.zero		1


	//   ....[101]....
        /*06ec*/ 	.word	0x0000ab80
        /*06f0*/ 	.word	0x00000006
        /*06f4*/ 	.word	0x00000000
        /*06f8*/ 	.short	0x010a
        /*06fa*/ 	.byte	0x3f
	.zero		1


	//----- nvinfo : EIATTR_NUM_MBARRIERS
	.align		4
.L_38:
        /*06fc*/ 	.byte	0x03, 0x38
        /*06fe*/ 	.short	0x0012


	//----- nvinfo : EIATTR_EXIT_INSTR_OFFSETS
	.align		4
        /*0700*/ 	.byte	0x04, 0x1c
        /*0702*/ 	.short	(.L_40 - .L_39)


	//   ....[0]....
.L_39:
        /*0704*/ 	.word	0x0000a1f0


	//----- nvinfo : EIATTR_MAX_THREADS
	.align		4
.L_40:
        /*0708*/ 	.byte	0x04, 0x05
        /*070a*/ 	.short	(.L_42 - .L_41)
.L_41:
        /*070c*/ 	.word	0x00000180
        /*0710*/ 	.word	0x00000001
        /*0714*/ 	.word	0x00000001


	//----- nvinfo : EIATTR_CRS_STACK_SIZE
	.align		4
.L_42:
        /*0718*/ 	.byte	0x04, 0x1e
        /*071a*/ 	.short	(.L_44 - .L_43)
.L_43:
        /*071c*/ 	.word	0x00000000


	//----- nvinfo : EIATTR_CBANK_PARAM_SIZE
	.align		4
.L_44:
        /*0720*/ 	.byte	0x03, 0x19
        /*0722*/ 	.short	0x0770


	//----- nvinfo : EIATTR_PARAM_CBANK
	.align		4
        /*0724*/ 	.byte	0x04, 0x0a
        /*0726*/ 	.short	(.L_46 - .L_45)
	.align		4
.L_45:
        /*0728*/ 	.word	index@(.nv.constant0._ZN7cutlass13device_kernelINS_4gemm6kernel13GemmUniversalIN4cute5tupleIJiiiiEEENS1_10collective13CollectiveMmaINS1_34MainloopSm90TmaGmmaWarpSpecializedILi4ENS5_IJNS4_1CILi2EEENSA_ILi1EEESC_EEENS1_35KernelTmaWarpSpecializedCooperativeEEENS5_IJNSA_ILi256EEENSA_ILi128EEENSA_ILi64EEEEEENS_6half_tENS5_IJlSC_lEEESK_SL_NS4_8TiledMMAINS4_8MMA_AtomIJNS4_4SM904GMMA26MMA_64x128x16_F32F16F16_SSILNSP_5MajorE0ELSR_0ELNSP_7ScaleInE1ELSS_1EEEEEENS4_6LayoutISD_NS5_IJSC_NSA_ILi0EEESW_EEEEENS5_IJNS4_10UnderscoreESZ_SZ_EEEEENS4_13SM90_TMA_LOADENS4_14ComposedLayoutINS4_7SwizzleILi3ELi4ELi3EEENS4_18smem_ptr_flag_bitsILi16EEENSV_INS5_IJNSA_ILi8EEESI_EEENS5_IJSI_SC_EEEEEEEvNS4_8identityENS4_23SM90_TMA_LOAD_MULTICASTES1C_vS1D_EENS_8epilogue10collective18CollectiveEpilogueINS1G_22Sm90TmaWarpSpecializedILi4ELi2ELi16ELb1ELb0EEEJSJ_NS5_IJSH_NSA_ILi32EEEEEESK_SL_SK_SL_NS1G_6fusion15FusionCallbacksIS1K_NS1N_23LinCombPerRowBiasEltActINS1G_6thread4ReLuESK_fSK_SK_fLi8ELNS_15FloatRoundStyleE2EEESJ_S1M_JEEES12_NS13_INS14_ILi2ELi4ELi3EEES17_NSV_INS5_IJS18_S1L_EEENS5_IJS1L_SC_EEEEEEENS4_17SM75_U32x4_LDSM_NENS4_14SM90_TMA_STOREES1Z_NS4_17SM90_U32x4_STSM_NENS4_9Copy_AtomIJS22_SK_EEEvEEEvvEEEEvNT_6ParamsE)
        /*072c*/ 	.short	0x0210
        /*072e*/ 	.short	0x0770


	//----- nvinfo : EIATTR_SW_WAR
	.align		4
.L_46:
        /*0730*/ 	.byte	0x04, 0x36
        /*0732*/ 	.short	(.L_48 - .L_47)
.L_47:
        /*0734*/ 	.word	0x00000008
.L_48:


//--------------------- .nv.callgraph             --------------------------
	.section	.nv.callgraph,"",@"SHT_CUDA_CALLGRAPH"
	.align	4
	.sectionentsize	8
	.align		4
        /*0000*/ 	.word	0x00000000
	.align		4
        /*0004*/ 	.word	0xffffffff
	.align		4
        /*0008*/ 	.word	index@(_ZN7cutlass13device_kernelINS_4gemm6kernel13GemmUniversalIN4cute5tupleIJiiiiEEENS1_10collective13CollectiveMmaINS1_34MainloopSm90TmaGmmaWarpSpecializedILi4ENS5_IJNS4_1CILi2EEENSA_ILi1EEESC_EEENS1_35KernelTmaWarpSpecializedCooperativeEEENS5_IJNSA_ILi256EEENSA_ILi128EEENSA_ILi64EEEEEENS_6half_tENS5_IJlSC_lEEESK_SL_NS4_8TiledMMAINS4_8MMA_AtomIJNS4_4SM904GMMA26MMA_64x128x16_F32F16F16_SSILNSP_5MajorE0ELSR_0ELNSP_7ScaleInE1ELSS_1EEEEEENS4_6LayoutISD_NS5_IJSC_NSA_ILi0EEESW_EEEEENS5_IJNS4_10UnderscoreESZ_SZ_EEEEENS4_13SM90_TMA_LOADENS4_14ComposedLayoutINS4_7SwizzleILi3ELi4ELi3EEENS4_18smem_ptr_flag_bitsILi16EEENSV_INS5_IJNSA_ILi8EEESI_EEENS5_IJSI_SC_EEEEEEEvNS4_8identityENS4_23SM90_TMA_LOAD_MULTICASTES1C_vS1D_EENS_8epilogue10collective18CollectiveEpilogueINS1G_22Sm90TmaWarpSpecializedILi4ELi2ELi16ELb1ELb0EEEJSJ_NS5_IJSH_NSA_ILi32EEEEEESK_SL_SK_SL_NS1G_6fusion15FusionCallbacksIS1K_NS1N_23LinCombPerRowBiasEltActINS1G_6thread4ReLuESK_fSK_SK_fLi8ELNS_15FloatRoundStyleE2EEESJ_S1M_JEEES12_NS13_INS14_ILi2ELi4ELi3EEES17_NSV_INS5_IJS18_S1L_EEENS5_IJS1L_SC_EEEEEEENS4_17SM75_U32x4_LDSM_NENS4_14SM90_TMA_STOREES1Z_NS4_17SM90_U32x4_STSM_NENS4_9Copy_AtomIJS22_SK_EEEvEEEvvEEEEvNT_6ParamsE)
	.align		4
        /*000c*/ 	.word	index@(__assertfail)
	.align		4
        /*0010*/ 	.word	0x00000000
	.align		4
        /*0014*/ 	.word	0xfffffffe
	.align		4
        /*0018*/ 	.word	0x00000000
	.align		4
        /*001c*/ 	.word	0xfffffffd
	.align		4
        /*0020*/ 	.word	0x00000000
	.align		4
        /*0024*/ 	.word	0xfffffffc


//--------------------- .nv.constant4             --------------------------
	.section	.nv.constant4,"a",@progbits
	.align	8
	.align		8
.nv.constant4:
        /*0000*/ 	.dword	__assertfail
	.align		8
        /*0008*/ 	.dword	__unnamed_1
	.align		8
        /*0010*/ 	.dword	__unnamed_2
	.align		8
        /*0018*/ 	.dword	_ZN39_INTERNAL_c0c2e4d6_4_k_cu_064ce1ac_29734cuda3std3__45__cpo5beginE
	.align		8
        /*0020*/ 	.dword	_ZN39_INTERNAL_c0c2e4d6_4_k_cu_064ce1ac_29734cuda3std3__45__cpo3endE
	.align		8
        /*0028*/ 	.dword	_ZN39_INTERNAL_c0c2e4d6_4_k_cu_064ce1ac_29734cuda3std3__45__cpo6cbeginE
	.align		8
        /*0030*/ 	.dword	_ZN39_INTERNAL_c0c2e4d6_4_k_cu_064ce1ac_29734cuda3std3__45__cpo4cendE
	.align		8
        /*0038*/ 	.dword	_ZN39_INTERNAL_c0c2e4d6_4_k_cu_064ce1ac_29734cuda3std3__441_GLOBAL__N__c0c2e4d6_4_k_cu_064ce1ac_29736ignoreE
	.align		8
        /*0040*/ 	.dword	_ZN39_INTERNAL_c0c2e4d6_4_k_cu_064ce1ac_29734cuda3std3__419piecewise_constructE
	.align		8
        /*0048*/ 	.dword	_ZN39_INTERNAL_c0c2e4d6_4_k_cu_064ce1ac_29734cuda3std3__48in_placeE
	.align		8
        /*0050*/ 	.dword	_ZN39_INTERNAL_c0c2e4d6_4_k_cu_064ce1ac_29734cuda3std6ranges3__45__cpo4swapE
	.align		8
        /*0058*/ 	.dword	_ZN39_INTERNAL_c0c2e4d6_4_k_cu_064ce1ac_29734cuda3std6ranges3__45__cpo9iter_moveE
	.align		8
        /*0060*/ 	.dword	_ZN39_INTERNAL_c0c2e4d6_4_k_cu_064ce1ac_29734cute7productE
	.align		8
        /*0068*/ 	.dword	_ZN39_INTERNAL_c0c2e4d6_4_k_cu_064ce1ac_29734cute1_E
	.align		8
        /*0070*/ 	.dword	$str$22
	.align		8
        /*0078*/ 	.dword	$str$23
	.align		8
        /*0080*/ 	.dword	$str$26
	.align		8
        /*0088*/ 	.dword	$str$27


//--------------------- .text._ZN7cutlass13device_kernelINS_4gemm6kernel13GemmUniversalIN4cute5tupleIJiiiiEEENS1_10collective13CollectiveMmaINS1_34MainloopSm90TmaGmmaWarpSpecializedILi4ENS5_IJNS4_1CILi2EEENSA_ILi1EEESC_EEENS1_35KernelTmaWarpSpecializedCooperativeEEENS5_IJNSA_ILi256EEENSA_ILi128EEENSA_ILi64EEEEEENS_6half_tENS5_IJlSC_lEEESK_SL_NS4_8TiledMMAINS4_8MMA_AtomIJNS4_4SM904GMMA26MMA_64x128x16_F32F16F16_SSILNSP_5MajorE0ELSR_0ELNSP_7ScaleInE1ELSS_1EEEEEENS4_6LayoutISD_NS5_IJSC_NSA_ILi0EEESW_EEEEENS5_IJNS4_10UnderscoreESZ_SZ_EEEEENS4_13SM90_TMA_LOADENS4_14ComposedLayoutINS4_7SwizzleILi3ELi4ELi3EEENS4_18smem_ptr_flag_bitsILi16EEENSV_INS5_IJNSA_ILi8EEESI_EEENS5_IJSI_SC_EEEEEEEvNS4_8identityENS4_23SM90_TMA_LOAD_MULTICASTES1C_vS1D_EENS_8epilogue10collective18CollectiveEpilogueINS1G_22Sm90TmaWarpSpecializedILi4ELi2ELi16ELb1ELb0EEEJSJ_NS5_IJSH_NSA_ILi32EEEEEESK_SL_SK_SL_NS1G_6fusion15FusionCallbacksIS1K_NS1N_23LinCombPerRowBiasEltActINS1G_6thread4ReLuESK_fSK_SK_fLi8ELNS_15FloatRoundStyleE2EEESJ_S1M_JEEES12_NS13_INS14_ILi2ELi4ELi3EEES17_NSV_INS5_IJS18_S1L_EEENS5_IJS1L_SC_EEEEEEENS4_17SM75_U32x4_LDSM_NENS4_14SM90_TMA_STOREES1Z_NS4_17SM90_U32x4_STSM_NENS4_9Copy_AtomIJS22_SK_EEEvEEEvvEEEEvNT_6ParamsE --------------------------
	.section	.text._ZN7cutlass13device_kernelINS_4gemm6kernel13GemmUniversalIN4cute5tupleIJiiiiEEENS1_10collective13CollectiveMmaINS1_34MainloopSm90TmaGmmaWarpSpecializedILi4ENS5_IJNS4_1CILi2EEENSA_ILi1EEESC_EEENS1_35KernelTmaWarpSpecializedCooperativeEEENS5_IJNSA_ILi256EEENSA_ILi128EEENSA_ILi64EEEEEENS_6half_tENS5_IJlSC_lEEESK_SL_NS4_8TiledMMAINS4_8MMA_AtomIJNS4_4SM904GMMA26MMA_64x128x16_F32F16F16_SSILNSP_5MajorE0ELSR_0ELNSP_7ScaleInE1ELSS_1EEEEEENS4_6LayoutISD_NS5_IJSC_NSA_ILi0EEESW_EEEEENS5_IJNS4_10UnderscoreESZ_SZ_EEEEENS4_13SM90_TMA_LOADENS4_14ComposedLayoutINS4_7SwizzleILi3ELi4ELi3EEENS4_18smem_ptr_flag_bitsILi16EEENSV_INS5_IJNSA_ILi8EEESI_EEENS5_IJSI_SC_EEEEEEEvNS4_8identityENS4_23SM90_TMA_LOAD_MULTICASTES1C_vS1D_EENS_8epilogue10collective18CollectiveEpilogueINS1G_22Sm90TmaWarpSpecializedILi4ELi2ELi16ELb1ELb0EEEJSJ_NS5_IJSH_NSA_ILi32EEEEEESK_SL_SK_SL_NS1G_6fusion15FusionCallbacksIS1K_NS1N_23LinCombPerRowBiasEltActINS1G_6thread4ReLuESK_fSK_SK_fLi8ELNS_15FloatRoundStyleE2EEESJ_S1M_JEEES12_NS13_INS14_ILi2ELi4ELi3EEES17_NSV_INS5_IJS18_S1L_EEENS5_IJS1L_SC_EEEEEEENS4_17SM75_U32x4_LDSM_NENS4_14SM90_TMA_STOREES1Z_NS4_17SM90_U32x4_STSM_NENS4_9Copy_AtomIJS22_SK_EEEvEEEvvEEEEvNT_6ParamsE,"ax",@progbits
	.align	128
.text._ZN7cutlass13device_kernelINS_4gemm6kernel13GemmUniversalIN4cute5tupleIJiiiiEEENS1_10collective13CollectiveMmaINS1_34MainloopSm90TmaGmmaWarpSpecializedILi4ENS5_IJNS4_1CILi2EEENSA_ILi1EEESC_EEENS1_35KernelTmaWarpSpecializedCooperativeEEENS5_IJNSA_ILi256EEENSA_ILi128EEENSA_ILi64EEEEEENS_6half_tENS5_IJlSC_lEEESK_SL_NS4_8TiledMMAINS4_8MMA_AtomIJNS4_4SM904GMMA26MMA_64x128x16_F32F16F16_SSILNSP_5MajorE0ELSR_0ELNSP_7ScaleInE1ELSS_1EEEEEENS4_6LayoutISD_NS5_IJSC_NSA_ILi0EEESW_EEEEENS5_IJNS4_10UnderscoreESZ_SZ_EEEEENS4_13SM90_TMA_LOADENS4_14ComposedLayoutINS4_7SwizzleILi3ELi4ELi3EEENS4_18smem_ptr_flag_bitsILi16EEENSV_INS5_IJNSA_ILi8EEESI_EEENS5_IJSI_SC_EEEEEEEvNS4_8identityENS4_23SM90_TMA_LOAD_MULTICASTES1C_vS1D_EENS_8epilogue10collective18CollectiveEpilogueINS1G_22Sm90TmaWarpSpecializedILi4ELi2ELi16ELb1ELb0EEEJSJ_NS5_IJSH_NSA_ILi32EEEEEESK_SL_SK_SL_NS1G_6fusion15FusionCallbacksIS1K_NS1N_23LinCombPerRowBiasEltActINS1G_6thread4ReLuESK_fSK_SK_fLi8ELNS_15FloatRoundStyleE2EEESJ_S1M_JEEES12_NS13_INS14_ILi2ELi4ELi3EEES17_NSV_INS5_IJS18_S1L_EEENS5_IJS1L_SC_EEEEEEENS4_17SM75_U32x4_LDSM_NENS4_14SM90_TMA_STOREES1Z_NS4_17SM90_U32x4_STSM_NENS4_9Copy_AtomIJS22_SK_EEEvEEEvvEEEEvNT_6ParamsE:
        .type           _ZN7cutlass13device_kernelINS_4gemm6kernel13GemmUniversalIN4cute5tupleIJiiiiEEENS1_10collective13CollectiveMmaINS1_34MainloopSm90TmaGmmaWarpSpecializedILi4ENS5_IJNS4_1CILi2EEENSA_ILi1EEESC_EEENS1_35KernelTmaWarpSpecializedCooperativeEEENS5_IJNSA_ILi256EEENSA_ILi128EEENSA_ILi64EEEEEENS_6half_tENS5_IJlSC_lEEESK_SL_NS4_8TiledMMAINS4_8MMA_AtomIJNS4_4SM904GMMA26MMA_64x128x16_F32F16F16_SSILNSP_5MajorE0ELSR_0ELNSP_7ScaleInE1ELSS_1EEEEEENS4_6LayoutISD_NS5_IJSC_NSA_ILi0EEESW_EEEEENS5_IJNS4_10UnderscoreESZ_SZ_EEEEENS4_13SM90_TMA_LOADENS4_14ComposedLayoutINS4_7SwizzleILi3ELi4ELi3EEENS4_18smem_ptr_flag_bitsILi16EEENSV_INS5_IJNSA_ILi8EEESI_EEENS5_IJSI_SC_EEEEEEEvNS4_8identityENS4_23SM90_TMA_LOAD_MULTICASTES1C_vS1D_EENS_8epilogue10collective18CollectiveEpilogueINS1G_22Sm90TmaWarpSpecializedILi4ELi2ELi16ELb1ELb0EEEJSJ_NS5_IJSH_NSA_ILi32EEEEEESK_SL_SK_SL_NS1G_6fusion15FusionCallbacksIS1K_NS1N_23LinCombPerRowBiasEltActINS1G_6thread4ReLuESK_fSK_SK_fLi8ELNS_15FloatRoundStyleE2EEESJ_S1M_JEEES12_NS13_INS14_ILi2ELi4ELi3EEES17_NSV_INS5_IJS18_S1L_EEENS5_IJS1L_SC_EEEEEEENS4_17SM75_U32x4_LDSM_NENS4_14SM90_TMA_STOREES1Z_NS4_17SM90_U32x4_STSM_NENS4_9Copy_AtomIJS22_SK_EEEvEEEvvEEEEvNT_6ParamsE,@function
        .size           _ZN7cutlass13device_kernelINS_4gemm6kernel13GemmUniversalIN4cute5tupleIJiiiiEEENS1_10collective13CollectiveMmaINS1_34MainloopSm90TmaGmmaWarpSpecializedILi4ENS5_IJNS4_1CILi2EEENSA_ILi1EEESC_EEENS1_35KernelTmaWarpSpecializedCooperativeEEENS5_IJNSA_ILi256EEENSA_ILi128EEENSA_ILi64EEEEEENS_6half_tENS5_IJlSC_lEEESK_SL_NS4_8TiledMMAINS4_8MMA_AtomIJNS4_4SM904GMMA26MMA_64x128x16_F32F16F16_SSILNSP_5MajorE0ELSR_0ELNSP_7ScaleInE1ELSS_1EEEEEENS4_6LayoutISD_NS5_IJSC_NSA_ILi0EEESW_EEEEENS5_IJNS4_10UnderscoreESZ_SZ_EEEEENS4_13SM90_TMA_LOADENS4_14ComposedLayoutINS4_7SwizzleILi3ELi4ELi3EEENS4_18smem_ptr_flag_bitsILi16EEENSV_INS5_IJNSA_ILi8EEESI_EEENS5_IJSI_SC_EEEEEEEvNS4_8identityENS4_23SM90_TMA_LOAD_MULTICASTES1C_vS1D_EENS_8epilogue10collective18CollectiveEpilogueINS1G_22Sm90TmaWarpSpecializedILi4ELi2ELi16ELb1ELb0EEEJSJ_NS5_IJSH_NSA_ILi32EEEEEESK_SL_SK_SL_NS1G_6fusion15FusionCallbacksIS1K_NS1N_23LinCombPerRowBiasEltActINS1G_6thread4ReLuESK_fSK_SK_fLi8ELNS_15FloatRoundStyleE2EEESJ_S1M_JEEES12_NS13_INS14_ILi2ELi4ELi3EEES17_NSV_INS5_IJS18_S1L_EEENS5_IJS1L_SC_EEEEEEENS4_17SM75_U32x4_LDSM_NENS4_14SM90_TMA_STOREES1Z_NS4_17SM90_U32x4_STSM_NENS4_9Copy_AtomIJS22_SK_EEEvEEEvvEEEEvNT_6ParamsE,(.L_x_261 - _ZN7cutlass13device_kernelINS_4gemm6kernel13GemmUniversalIN4cute5tupleIJiiiiEEENS1_10collective13CollectiveMmaINS1_34MainloopSm90TmaGmmaWarpSpecializedILi4ENS5_IJNS4_1CILi2EEENSA_ILi1EEESC_EEENS1_35KernelTmaWarpSpecializedCooperativeEEENS5_IJNSA_ILi256EEENSA_ILi128EEENSA_ILi64EEEEEENS_6half_tENS5_IJlSC_lEEESK_SL_NS4_8TiledMMAINS4_8MMA_AtomIJNS4_4SM904GMMA26MMA_64x128x16_F32F16F16_SSILNSP_5MajorE0ELSR_0ELNSP_7ScaleInE1ELSS_1EEEEEENS4_6LayoutISD_NS5_IJSC_NSA_ILi0EEESW_EEEEENS5_IJNS4_10UnderscoreESZ_SZ_EEEEENS4_13SM90_TMA_LOADENS4_14ComposedLayoutINS4_7SwizzleILi3ELi4ELi3EEENS4_18smem_ptr_flag_bitsILi16EEENSV_INS5_IJNSA_ILi8EEESI_EEENS5_IJSI_SC_EEEEEEEvNS4_8identityENS4_23SM90_TMA_LOAD_MULTICASTES1C_vS1D_EENS_8epilogue10collective18CollectiveEpilogueINS1G_22Sm90TmaWarpSpecializedILi4ELi2ELi16ELb1ELb0EEEJSJ_NS5_IJSH_NSA_ILi32EEEEEESK_SL_SK_SL_NS1G_6fusion15FusionCallbacksIS1K_NS1N_23LinCombPerRowBiasEltActINS1G_6thread4ReLuESK_fSK_SK_fLi8ELNS_15FloatRoundStyleE2EEESJ_S1M_JEEES12_NS13_INS14_ILi2ELi4ELi3EEES17_NSV_INS5_IJS18_S1L_EEENS5_IJS1L_SC_EEEEEEENS4_17SM75_U32x4_LDSM_NENS4_14SM90_TMA_STOREES1Z_NS4_17SM90_U32x4_STSM_NENS4_9Copy_AtomIJS22_SK_EEEvEEEvvEEEEvNT_6ParamsE)
        .other          _ZN7cutlass13device_kernelINS_4gemm6kernel13GemmUniversalIN4cute5tupleIJiiiiEEENS1_10collective13CollectiveMmaINS1_34MainloopSm90TmaGmmaWarpSpecializedILi4ENS5_IJNS4_1CILi2EEENSA_ILi1EEESC_EEENS1_35KernelTmaWarpSpecializedCooperativeEEENS5_IJNSA_ILi256EEENSA_ILi128EEENSA_ILi64EEEEEENS_6half_tENS5_IJlSC_lEEESK_SL_NS4_8TiledMMAINS4_8MMA_AtomIJNS4_4SM904GMMA26MMA_64x128x16_F32F16F16_SSILNSP_5MajorE0ELSR_0ELNSP_7ScaleInE1ELSS_1EEEEEENS4_6LayoutISD_NS5_IJSC_NSA_ILi0EEESW_EEEEENS5_IJNS4_10UnderscoreESZ_SZ_EEEEENS4_13SM90_TMA_LOADENS4_14ComposedLayoutINS4_7SwizzleILi3ELi4ELi3EEENS4_18smem_ptr_flag_bitsILi16EEENSV_INS5_IJNSA_ILi8EEESI_EEENS5_IJSI_SC_EEEEEEEvNS4_8identityENS4_23SM90_TMA_LOAD_MULTICASTES1C_vS1D_EENS_8epilogue10collective18CollectiveEpilogueINS1G_22Sm90TmaWarpSpecializedILi4ELi2ELi16ELb1ELb0EEEJSJ_NS5_IJSH_NSA_ILi32EEEEEESK_SL_SK_SL_NS1G_6fusion15FusionCallbacksIS1K_NS1N_23LinCombPerRowBiasEltActINS1G_6thread4ReLuESK_fSK_SK_fLi8ELNS_15FloatRoundStyleE2EEESJ_S1M_JEEES12_NS13_INS14_ILi2ELi4ELi3EEES17_NSV_INS5_IJS18_S1L_EEENS5_IJS1L_SC_EEEEEEENS4_17SM75_U32x4_LDSM_NENS4_14SM90_TMA_STOREES1Z_NS4_17SM90_U32x4_STSM_NENS4_9Copy_AtomIJS22_SK_EEEvEEEvvEEEEvNT_6ParamsE,@"STO_CUDA_ENTRY STV_DEFAULT"
_ZN7cutlass13device_kernelINS_4gemm6kernel13GemmUniversalIN4cute5tupleIJiiiiEEENS1_10collective13CollectiveMmaINS1_34MainloopSm90TmaGmmaWarpSpecializedILi4ENS5_IJNS4_1CILi2EEENSA_ILi1EEESC_EEENS1_35KernelTmaWarpSpecializedCooperativeEEENS5_IJNSA_ILi256EEENSA_ILi128EEENSA_ILi64EEEEEENS_6half_tENS5_IJlSC_lEEESK_SL_NS4_8TiledMMAINS4_8MMA_AtomIJNS4_4SM904GMMA26MMA_64x128x16_F32F16F16_SSILNSP_5MajorE0ELSR_0ELNSP_7ScaleInE1ELSS_1EEEEEENS4_6LayoutISD_NS5_IJSC_NSA_ILi0EEESW_EEEEENS5_IJNS4_10UnderscoreESZ_SZ_EEEEENS4_13SM90_TMA_LOADENS4_14ComposedLayoutINS4_7SwizzleILi3ELi4ELi3EEENS4_18smem_ptr_flag_bitsILi16EEENSV_INS5_IJNSA_ILi8EEESI_EEENS5_IJSI_SC_EEEEEEEvNS4_8identityENS4_23SM90_TMA_LOAD_MULTICASTES1C_vS1D_EENS_8epilogue10collective18CollectiveEpilogueINS1G_22Sm90TmaWarpSpecializedILi4ELi2ELi16ELb1ELb0EEEJSJ_NS5_IJSH_NSA_ILi32EEEEEESK_SL_SK_SL_NS1G_6fusion15FusionCallbacksIS1K_NS1N_23LinCombPerRowBiasEltActINS1G_6thread4ReLuESK_fSK_SK_fLi8ELNS_15FloatRoundStyleE2EEESJ_S1M_JEEES12_NS13_INS14_ILi2ELi4ELi3EEES17_NSV_INS5_IJS18_S1L_EEENS5_IJS1L_SC_EEEEEEENS4_17SM75_U32x4_LDSM_NENS4_14SM90_TMA_STOREES1Z_NS4_17SM90_U32x4_STSM_NENS4_9Copy_AtomIJS22_SK_EEEvEEEvvEEEEvNT_6ParamsE:
[----:B------:R-:W1:Y:S01]  /*0000*/  LDC R1, c[0x0][0x28] ;  /* 0x00000a00ff017b82 */ /* 0x000e620000000800 */
[----:B------:R-:W2:Y:S07]  /*0010*/  S2R R18, SR_TID.X ;  /* 0x0000000000127919 */ /* 0x000eae0000002100 */
[----:B------:R-:W3:Y:S01]  /*0020*/  LDC.64 R4, c[0x0][0x588] ;  /* 0x00016200ff047b82 */ /* 0x000ee20000000a00 */
[----:B------:R-:W-:Y:S01]  /*0030*/  ELECT P0, URZ, PT ;  /* 0x00000000003f782f */ /* 0x000fe20003800000 */
[----:B------:R-:W-:Y:S01]  /*0040*/  BSSY B0, `(.L_x_0) ;  /* 0x0000016000007945 */ /* 0x000fe20003800000 */
[----:B--2---:R-:W-:-:S02]  /*0050*/  SHF.R.U32.HI R8, RZ, 0x5, R18 ;  /* 0x00000005ff087819 */ /* 0x004fc40000011612 */
[----:B------:R-:W-:-:S03]  /*0060*/  SHF.R.U32.HI R2, RZ, 0x7, R18 ;  /* 0x00000007ff027819 */ /* 0x000fc60000011612 */
[----:B------:R-:W2:Y:S04]  /*0070*/  SHFL.IDX PT, R0, R8, RZ, 0x1f ;  /* 0x00001fff08007589 */ /* 0x000ea800000e0000 */
[----:B------:R4:W1:Y:S01]  /*0080*/  SHFL.IDX PT, R7, R2, RZ, 0x1f ;  /* 0x00001fff02077589 */ /* 0x00086200000e0000 */
[----:B--2---:R-:W-:Y:S02]  /*0090*/  ISETP.NE.OR P0, PT, R0, RZ, !P0 ;  /* 0x000000ff0000720c */ /* 0x004fe40004705670 */
[----:B------:R-:W-:-:S11]  /*00a0*/  SHF.R.S32.HI R3, RZ, 0x1f, R0 ;  /* 0x0000001fff037819 */ /* 0x000fd60000011400 */
[----:B-1-34-:R-:W-:Y:S05]  /*00b0*/  @P0 BRA `(.L_x_1) ;  /* 0x0000000000380947 */ /* 0x01afea0003800000 */
[----:B------:R-:W-:Y:S02]  /*00c0*/  ULDC.64 UR4, c[0x0][0x198] ;  /* 0x0000660000047ab9 */ /* 0x000fe40000000a00 */
[----:B------:R-:W-:Y:S02]  /*00d0*/  UIADD3 UR6, UP0, UR4, 0xf0, URZ ;  /* 0x000000f004067890 */ /* 0x000fe4000ff1e03f */
[----:B------:R-:W-:Y:S02]  /*00e0*/  UIADD3 UR8, UP1, UR4, 0x1f0, URZ ;  /* 0x000001f004087890 */ /* 0x000fe4000ff3e03f */
[----:B------:R-:W-:Y:S02]  /*00f0*/  UIADD3 UR10, UP2, UR4, 0x3f0, URZ ;  /* 0x000003f0040a7890 */ /* 0x000fe4000ff5e03f */
[----:B------:R-:W-:Y:S02]  /*0100*/  UIADD3 UR4, UP3, UR4, 0x4f0, URZ ;  /* 0x000004f004047890 */ /* 0x000fe4000ff7e03f */
[----:B------:R-:W-:-:S02]  /*0110*/  UIADD3.X UR7, URZ, UR5, URZ, UP0, !UPT ;  /* 0x000000053f077290 */ /* 0x000fc400087fe43f */
[----:B------:R-:W-:Y:S02]  /*0120*/  UIADD3.X UR9, URZ, UR5, URZ, UP1, !UPT ;  /* 0x000000053f097290 */ /* 0x000fe40008ffe43f */
[----:B------:R-:W-:Y:S02]  /*0130*/  UIADD3.X UR11, URZ, UR5, URZ, UP2, !UPT ;  /* 0x000000053f0b7290 */ /* 0x000fe400097fe43f */
[----:B------:R-:W-:-:S03]  /*0140*/  UIADD3.X UR5, URZ, UR5, URZ, UP3, !UPT ;  /* 0x000000053f057290 */ /* 0x000fc60009ffe43f */
[----:B------:R1:W-:Y:S02]  /*0150*/  UTMACCTL.PF [UR6] ;  /* 0x00000000060079b9 */ /* 0x0003e40008040000 */
[----:B------:R1:W-:Y:S02]  /*0160*/  UTMACCTL.PF [UR8] ;  /* 0x00000000080079b9 */ /* 0x0003e40008040000 */
[----:B------:R1:W-:Y:S02]  /*0170*/  UTMACCTL.PF [UR10] ;  /* 0x000000000a0079b9 */ /* 0x0003e40008040000 */
[----:B------:R1:W-:Y:S02]  /*0180*/  UTMACCTL.PF [UR4] ;  /* 0x00000000040079b9 */ /* 0x0003e40008040000 */
[----:B-1----:R-:W-:Y:S01]  /*0190*/  NOP ;  /* 0x0000000000007918 */ /* 0x002fe20000000000 */
.L_x_1:
[----:B------:R-:W-:Y:S05]  /*01a0*/  BSYNC B0 ;  /* 0x0000000000007941 */ /* 0x000fea0003800000 */
.L_x_0:
[----:B------:R-:W-:Y:S01]  /*01b0*/  ULDC.64 UR4, c[0x0][0x590] ;  /* 0x0001640000047ab9 */ /* 0x000fe20000000a00 */
[----:B------:R-:W-:Y:S01]  /*01c0*/  LEA.HI R3, R3, R0, RZ, 0x2 ;  /* 0x0000000003037211 */ /* 0x000fe200078f10ff */
[----:B------:R-:W-:Y:S01]  /*01d0*/  ULDC.64 UR42, c[0x0][0x208] ;  /* 0x00008200002a7ab9 */ /* 0x000fe20000000a00 */
[----:B------:R-:W-:Y:S01]  /*01e0*/  ISETP.NE.U32.AND P2, PT, RZ, UR4, PT ;  /* 0x00000004ff007c0c */ /* 0x000fe2000bf45070 */
[----:B------:R-:W-:Y:S01]  /*01f0*/  IMAD.MOV.U32 R2, RZ, RZ, R4 ;  /* 0x000000ffff027224 */ /* 0x000fe200078e0004 */
[----:B------:R-:W-:Y:S02]  /*0200*/  LOP3.LUT R3, R3, 0xfffffffc, RZ, 0xc0, !PT ;  /* 0xfffffffc03037812 */ /* 0x000fe400078ec0ff */
[----:B------:R-:W-:Y:S02]  /*0210*/  ISETP.NE.AND.EX P3, PT, RZ, UR5, PT, P2 ;  /* 0x00000005ff007c0c */ /* 0x000fe4000bf65320 */
[----:B------:R-:W-:Y:S01]  /*0220*/  PRMT R6, RZ, 0x7610, R6 ;  /* 0x00007610ff067816 */ /* 0x000fe20000000006 */
[----:B------:R-:W-:-:S02]  /*0230*/  IMAD.IADD R0, R0, 0x1, -R3 ;  /* 0x0000000100007824 */ /* 0x000fc400078e0a03 */
[----:B------:R-:W-:-:S08]  /*0240*/  IMAD.MOV.U32 R3, RZ, RZ, R5 ;  /* 0x000000ffff037224 */ /* 0x000fd000078e0005 */
[----:B------:R-:W-:Y:S05]  /*0250*/  @P3 BRA `(.L_x_2) ;  /* 0x0000000000303947 */ /* 0x000fea0003800000 */
[----:B------:R-:W-:Y:S02]  /*0260*/  ULDC.64 UR6, c[0x0][0x588] ;  /* 0x0001620000067ab9 */ /* 0x000fe40000000a00 */
[----:B------:R-:W-:-:S04]  /*0270*/  ISETP.NE.U32.AND P0, PT, RZ, UR6, PT ;  /* 0x00000006ff007c0c */ /* 0x000fc8000bf05070 */
[----:B------:R-:W-:-:S13]  /*0280*/  ISETP.NE.AND.EX P0, PT, RZ, UR7, PT, P0 ;  /* 0x00000007ff007c0c */ /* 0x000fda000bf05300 */
[----:B------:R-:W-:Y:S05]  /*0290*/  @!P0 BRA `(.L_x_3) ;  /* 0x0000000000108947 */ /* 0x000fea0003800000 */
[----:B------:R-:W2:Y:S02]  /*02a0*/  LDG.E R6, desc[UR42][R2.64] ;  /* 0x0000002a02067981 */ /* 0x000ea4000c1e1900 */
[----:B--2---:R-:W-:Y:S02]  /*02b0*/  FSETP.NEU.AND P1, PT, R6, RZ, PT ;  /* 0x000000ff0600720b */ /* 0x004fe40003f2d000 */
[----:B------:R-:W-:Y:S01]  /*02c0*/  MOV R6, 0x1 ;  /* 0x0000000100067802 */ /* 0x000fe20000000f00 */
[----:B------:R-:W-:Y:S10]  /*02d0*/  BRA `(.L_x_2) ;  /* 0x0000000000107947 */ /* 0x000ff40003800000 */
.L_x_3:
[----:B------:R-:W-:Y:S01]  /*02e0*/  ULDC UR6, c[0x0][0x580] ;  /* 0x0001600000067ab9 */ /* 0x000fe20000000800 */
[----:B------:R-:W-:Y:S01]  /*02f0*/  IMAD.MOV.U32 R6, RZ, RZ, 0x1 ;  /* 0x00000001ff067424 */ /* 0x000fe200078e00ff */
[----:B------:R-:W-:Y:S02]  /*0300*/  FSETP.NEU.AND P1, PT, RZ, UR6, PT ;  /* 0x00000006ff007c0b */ /* 0x000fe4000bf2d000 */
[----:B------:R-:W-:-:S11]  /*0310*/  CS2R R2, SRZ ;  /* 0x0000000000027805 */ /* 0x000fd6000001ff00 */
.L_x_2:
[----:B------:R-:W-:Y:S02]  /*0320*/  ISETP.NE.U32.AND P4, PT, R2, RZ, PT ;  /* 0x000000ff0200720c */ /* 0x000fe40003f85070 */
[----:B------:R-:W-:Y:S02]  /*0330*/  ISETP.NE.AND.EX P5, PT, RZ, UR5, PT, P2 ;  /* 0x00000005ff007c0c */ /* 0x000fe4000bfa5320 */
[----:B------:R-:W-:Y:S02]  /*0340*/  ISETP.NE.AND.EX P2, PT, R3, RZ, PT, P4 ;  /* 0x000000ff0300720c */ /* 0x000fe40003f45340 */
[----:B------:R-:W-:-:S11]  /*0350*/  PLOP3.LUT P0, PT, PT, PT, PT, 0x8, 0x0 ;  /* 0x000000000000781c */ /* 0x000fd60003f0e170 */
[----:B------:R-:W-:Y:S05]  /*0360*/  @P2 BRA P5, `(.L_x_4) ;  /* 0x0000000000342947 */ /* 0x000fea0002800000 */
[----:B------:R-:W-:-:S04]  /*0370*/  ISETP.NE.U32.AND P0, PT, RZ, UR4, PT ;  /* 0x00000004ff007c0c */ /* 0x000fc8000bf05070 */
[----:B------:R-:W-:-:S13]  /*0380*/  ISETP.NE.AND.EX P0, PT, RZ, UR5, PT, P0 ;  /* 0x00000005ff007c0c */ /* 0x000fda000bf05300 */
[----:B------:R-:W-:Y:S05]  /*0390*/  @!P0 BRA `(.L_x_5) ;  /* 0x0000000000248947 */ /* 0x000fea0003800000 */
[----:B------:R-:W-:Y:S02]  /*03a0*/  PRMT R6, R6, 0x9910, RZ ;  /* 0x0000991006067816 */ /* 0x000fe400000000ff */
[----:B------:R-:W-:Y:S02]  /*03b0*/  ISETP.NE.U32.AND P0, PT, R2, RZ, PT ;  /* 0x000000ff0200720c */ /* 0x000fe40003f05070 */
[----:B------:R-:W-:Y:S02]  /*03c0*/  ISETP.NE.AND P2, PT, R6, RZ, PT ;  /* 0x000000ff0600720c */ /* 0x000fe40003f45270 */
[----:B------:R-:W-:Y:S02]  /*03d0*/  ISETP.NE.AND.EX P0, PT, R3, RZ, PT, P0 ;  /* 0x000000ff0300720c */ /* 0x000fe40003f05300 */
[----:B------:R-:W-:-:S09]  /*03e0*/  SEL R2, RZ, 0xffffffff, P1 ;  /* 0xffffffffff027807 */ /* 0x000fd20000800000 */
[----:B------:R-:W-:-:S04]  /*03f0*/  @!P2 SEL R2, RZ, 0xffffffff, P0 ;  /* 0xffffffffff02a807 */ /* 0x000fc80000000000 */
[----:B------:R-:W-:-:S04]  /*0400*/  LOP3.LUT R2, R2, 0x1, RZ, 0xc0, !PT ;  /* 0x0000000102027812 */ /* 0x000fc800078ec0ff */
[----:B------:R-:W-:Y:S01]  /*0410*/  ISETP.EQ.U32.AND P0, PT, R2, 0x1, PT ;  /* 0x000000010200780c */ /* 0x000fe20003f02070 */
[----:B------:R-:W-:-:S12]  /*0420*/  BRA `(.L_x_4) ;  /* 0x0000000000047947 */ /* 0x000fd80003800000 */
.L_x_5:
[----:B------:R-:W-:-:S13]  /*0430*/  PLOP3.LUT P0, PT, P1, PT, PT, 0x8, 0x0 ;  /* 0x000000000000781c */ /* 0x000fda0000f0e170 */
.L_x_4:
[----:B------:R-:W1:Y:S02]  /*0440*/  SHFL.IDX PT, R2, R8, RZ, 0x1f ;  /* 0x00001fff08027589 */ /* 0x000e6400000e0000 */
[----:B-1----:R-:W-:-:S13]  /*0450*/  ISETP.NE.AND P1, PT, R2, RZ, PT ;  /* 0x000000ff0200720c */ /* 0x002fda0003f25270 */
[----:B------:R-:W-:Y:S05]  /*0460*/  @P1 BRA `(.L_x_6) ;  /* 0x0000000000581947 */ /* 0x000fea0003800000 */
[----:B------:R-:W1:Y:S01]  /*0470*/  S2UR UR8, SR_CgaCtaId ;  /* 0x00000000000879c3 */ /* 0x000e620000008800 */
[----:B------:R-:W-:Y:S01]  /*0480*/  UMOV UR4, 0x400 ;  /* 0x0000040000047882 */ /* 0x000fe20000000000 */
[----:B------:R-:W-:Y:S01]  /*0490*/  UMOV UR5, 0x1 ;  /* 0x0000000100057882 */ /* 0x000fe20000000000 */
[----:B------:R-:W-:Y:S01]  /*04a0*/  UMOV UR6, 0x4 ;  /* 0x0000000400067882 */ /* 0x000fe20000000000 */
[----:B------:R-:W-:Y:S01]  /*04b0*/  ELECT P1, URZ, PT ;  /* 0x00000000003f782f */ /* 0x000fe20003820000 */
[----:B------:R-:W-:-:S04]  /*04c0*/  UIADD3 UR6, -UR6, 0x100000, URZ ;  /* 0x0010000006067890 */ /* 0x000fc8000fffe13f */
[----:B------:R-:W-:Y:S02]  /*04d0*/  USHF.L.U32 UR7, UR6, 0xb, URZ ;  /* 0x0000000b06077899 */ /* 0x000fe4000800063f */
[----:B------:R-:W-:Y:S02]  /*04e0*/  USHF.L.U32 UR6, UR6, 0x1, URZ ;  /* 0x0000000106067899 */ /* 0x000fe4000800063f */
[----:B-1----:R-:W-:Y:S02]  /*04f0*/  ULEA UR8, UR8, UR4, 0x18 ;  /* 0x0000000408087291 */ /* 0x002fe4000f8ec03f */
[----:B------:R-:W-:-:S04]  /*0500*/  UIADD3 UR4, -UR5, 0x100000, URZ ;  /* 0x0010000005047890 */ /* 0x000fc8000fffe13f */
[----:B------:R-:W-:Y:S02]  /*0510*/  USHF.L.U32 UR5, UR4, 0xb, URZ ;  /* 0x0000000b04057899 */ /* 0x000fe4000800063f */
[----:B------:R-:W-:Y:S01]  /*0520*/  USHF.L.U32 UR4, UR4, 0x1, URZ ;  /* 0x0000000104047899 */ /* 0x000fe2000800063f */
[----:B------:R-:W1:Y:S11]  /*0530*/  FENCE.VIEW.ASYNC.S ;  /* 0x00000000000073c6 */ /* 0x000e760000000000 */
[----:B-1----:R1:W2:Y:S01]  /*0540*/  SYNCS.EXCH.64 URZ, [UR8], UR4 ;  /* 0x00000004083f75b2 */ /* 0x0022a20008000100 */
[----:B------:R1:W3:Y:S01]  /*0550*/  SYNCS.EXCH.64 URZ, [UR8+0x20], UR6 ;  /* 0x00002006083f75b2 */ /* 0x0002e20008000100 */
[----:B------:R1:W4:Y:S01]  /*0560*/  SYNCS.EXCH.64 URZ, [UR8+0x8], UR4 ;  /* 0x00000804083f75b2 */ /* 0x0003220008000100 */
[----:B------:R1:W1:Y:S01]  /*0570*/  SYNCS.EXCH.64 URZ, [UR8+0x28], UR6 ;  /* 0x00002806083f75b2 */ /* 0x0002620008000100 */
[----:B------:R1:W1:Y:S01]  /*0580*/  SYNCS.EXCH.64 URZ, [UR8+0x10], UR4 ;  /* 0x00001004083f75b2 */ /* 0x0002620008000100 */
[----:B------:R1:W1:Y:S01]  /*0590*/  SYNCS.EXCH.64 URZ, [UR8+0x30], UR6 ;  /* 0x00003006083f75b2 */ /* 0x0002620008000100 */
[----:B------:R1:W1:Y:S01]  /*05a0*/  SYNCS.EXCH.64 URZ, [UR8+0x18], UR4 ;  /* 0x00001804083f75b2 */ /* 0x0002620008000100 */
[----:B------:R1:W1:Y:S01]  /*05b0*/  SYNCS.EXCH.64 URZ, [UR8+0x38], UR6 ;  /* 0x00003806083f75b2 */ /* 0x0002620008000100 */
[----:B------:R-:W-:Y:S01]  /*05c0*/  NOP ;  /* 0x0000000000007918 */ /* 0x000fe20000000000 */
.L_x_6:
[----:B------:R-:W5:Y:S01]  /*05d0*/  SHFL.IDX PT, R3, R8, RZ, 0x1f ;  /* 0x00001fff08037589 */ /* 0x000f6200000e0000 */
[----:B------:R-:W1:Y:S01]  /*05e0*/  S2UR UR9, SR_CTAID.X ;  /* 0x00000000000979c3 */ /* 0x000e620000002500 */
[----:B------:R-:W-:Y:S01]  /*05f0*/  NOP ;  /* 0x0000000000007918 */ /* 0x000fe20000000000 */
[----:B-----5:R-:W-:Y:S02]  /*0600*/  ISETP.NE.AND P1, PT, R3, RZ, PT ;  /* 0x000000ff0300720c */ /* 0x020fe40003f25270 */
[----:B------:R-:W-:-:S04]  /*0610*/  SHF.R.S32.HI R3, RZ, 0x1f, R18 ;  /* 0x0000001fff037819 */ /* 0x000fc80000011412 */
[----:B------:R-:W-:-:S07]  /*0620*/  LEA.HI R3, R3, R18, RZ, 0x7 ;  /* 0x0000001203037211 */ /* 0x000fce00078f38ff */
[----:B-1----:R-:W-:Y:S05]  /*0630*/  @P1 BRA `(.L_x_7) ;  /* 0x0000000000581947 */ /* 0x002fea0003800000 */
[----:B------:R-:W1:Y:S01]  /*0640*/  S2UR UR5, SR_CgaCtaId ;  /* 0x00000000000579c3 */ /* 0x000e620000008800 */
[----:B------:R-:W-:Y:S01]  /*0650*/  UMOV UR4, 0x400 ;  /* 0x0000040000047882 */ /* 0x000fe20000000000 */
[----:B------:R-:W-:Y:S01]  /*0660*/  UMOV UR6, 0x20 ;  /* 0x0000002000067882 */ /* 0x000fe20000000000 */
[----:B------:R-:W-:Y:S01]  /*0670*/  UMOV UR7, 0x100 ;  /* 0x0000010000077882 */ /* 0x000fe20000000000 */
[----:B------:R-:W-:Y:S01]  /*0680*/  ELECT P1, URZ, PT ;  /* 0x00000000003f782f */ /* 0x000fe20003820000 */
[----:B-1----:R-:W-:Y:S02]  /*0690*/  ULEA UR8, UR5, UR4, 0x18 ;  /* 0x0000000405087291 */ /* 0x002fe4000f8ec03f */
[----:B------:R-:W-:-:S04]  /*06a0*/  UIADD3 UR4, -UR6, 0x100000, URZ ;  /* 0x0010000006047890 */ /* 0x000fc8000fffe13f */
[----:B------:R-:W-:Y:S02]  /*06b0*/  USHF.L.U32 UR5, UR4, 0xb, URZ ;  /* 0x0000000b04057899 */ /* 0x000fe4000800063f */
[----:B------:R-:W-:Y:S02]  /*06c0*/  USHF.L.U32 UR4, UR4, 0x1, URZ ;  /* 0x0000000104047899 */ /* 0x000fe4000800063f */
[----:B------:R-:W-:-:S04]  /*06d0*/  UIADD3 UR6, -UR7, 0x100000, URZ ;  /* 0x0010000007067890 */ /* 0x000fc8000fffe13f */
[----:B------:R-:W-:Y:S02]  /*06e0*/  USHF.L.U32 UR7, UR6, 0xb, URZ ;  /* 0x0000000b06077899 */ /* 0x000fe4000800063f */
[----:B------:R-:W-:Y:S01]  /*06f0*/  USHF.L.U32 UR6, UR6, 0x1, URZ ;  /* 0x0000000106067899 */ /* 0x000fe2000800063f */
[----:B------:R-:W1:Y:S03]  /*0700*/  FENCE.VIEW.ASYNC.S ;  /* 0x00000000000073c6 */ /* 0x000e660000000000 */
[----:B-1----:R1:W1:Y:S08]  /*0710*/  SYNCS.EXCH.64 URZ, [UR8+0x40], UR4 ;  /* 0x00004004083f75b2 */ /* 0x0022700008000100 */
[----:B------:R1:W1:Y:S01]  /*0720*/  SYNCS.EXCH.64 URZ, [UR8+0x60], UR6 ;  /* 0x00006006083f75b2 */ /* 0x0002620008000100 */
[----:B------:R1:W1:Y:S01]  /*0730*/  SYNCS.EXCH.64 URZ, [UR8+0x48], UR4 ;  /* 0x00004804083f75b2 */ /* 0x0002620008000100 */
[----:B------:R1:W1:Y:S01]  /*0740*/  SYNCS.EXCH.64 URZ, [UR8+0x68], UR6 ;  /* 0x00006806083f75b2 */ /* 0x0002620008000100 */
[----:B------:R1:W1:Y:S01]  /*0750*/  SYNCS.EXCH.64 URZ, [UR8+0x50], UR4 ;  /* 0x00005004083f75b2 */ /* 0x0002620008000100 */
[----:B------:R1:W1:Y:S01]  /*0760*/  SYNCS.EXCH.64 URZ, [UR8+0x70], UR6 ;  /* 0x00007006083f75b2 */ /* 0x0002620008000100 */
[----:B------:R1:W1:Y:S01]  /*0770*/  SYNCS.EXCH.64 URZ, [UR8+0x58], UR4 ;  /* 0x00005804083f75b2 */ /* 0x0002620008000100 */
[----:B------:R1:W1:Y:S01]  /*0780*/  SYNCS.EXCH.64 URZ, [UR8+0x78], UR6 ;  /* 0x00007806083f75b2 */ /* 0x0002620008000100 */
[----:B------:R-:W-:Y:S01]  /*0790*/  NOP ;  /* 0x0000000000007918 */ /* 0x000fe20000000000 */
.L_x_7:
[----:B------:R-:W-:Y:S01]  /*07a0*/  LOP3.LUT R3, R3, 0xffffff80, RZ, 0xc0, !PT ;  /* 0xffffff8003037812 */ /* 0x000fe200078ec0ff */
[----:B------:R-:W5:Y:S01]  /*07b0*/  S2R R6, SR_CTAID.Y ;  /* 0x0000000000067919 */ /* 0x000f620000002600 */
[----:B------:R-:W-:Y:S01]  /*07c0*/  SHF.R.S32.HI R11, RZ, 0x1f, R2 ;  /* 0x0000001fff0b7819 */ /* 0x000fe20000011402 */
[----:B-1----:R-:W-:Y:S01]  /*07d0*/  ULDC UR4, c[0x0][0x150] ;  /* 0x0000540000047ab9 */ /* 0x002fe20000000800 */
[----:B------:R-:W-:Y:S01]  /*07e0*/  I2FP.F32.U32 R13, UR9 ;  /* 0x00000009000d7c45 */ /* 0x000fe20008201000 */
[----:B------:R-:W-:Y:S01]  /*07f0*/  IMAD.IADD R10, R18, 0x1, -R3 ;  /* 0x00000001120a7824 */ /* 0x000fe200078e0a03 */
[----:B------:R1:W2:Y:S01]  /*0800*/  SHFL.IDX PT, R12, R8, RZ, 0x1f ;  /* 0x00001fff080c7589 */ /* 0x0002a200000e0000 */
[----:B------:R-:W-:Y:S01]  /*0810*/  LEA.HI R11, R11, R2, RZ, 0x2 ;  /* 0x000000020b0b7211 */ /* 0x000fe200078f10ff */
[----:B------:R-:W3:Y:S01]  /*0820*/  LDC R14, c[0x0][0x144] ;  /* 0x00005100ff0e7b82 */ /* 0x000ee20000000800 */
[----:B------:R-:W-:Y:S01]  /*0830*/  FMUL R13, R13, UR4 ;  /* 0x000000040d0d7c20 */ /* 0x000fe20008400000 */
[----:B------:R-:W-:-:S02]  /*0840*/  SHF.R.S32.HI R3, RZ, 0x1f, R10 ;  /* 0x0000001fff037819 */ /* 0x000fc4000001140a */
[----:B------:R-:W-:Y:S02]  /*0850*/  ELECT P1, URZ, PT ;  /* 0x00000000003f782f */ /* 0x000fe40003820000 */
[----:B------:R-:W-:Y:S01]  /*0860*/  LOP3.LUT R11, R11, 0x3ffffffc, RZ, 0xc0, !PT ;  /* 0x3ffffffc0b0b7812 */ /* 0x000fe200078ec0ff */
[----:B------:R-:W-:Y:S01]  /*0870*/  ULDC UR4, c[0x0][0x154] ;  /* 0x0000550000047ab9 */ /* 0x000fe20000000800 */
[----:B------:R-:W-:Y:S01]  /*0880*/  LEA.HI R3, R3, R10, RZ, 0x3 ;  /* 0x0000000a03037211 */ /* 0x000fe200078f18ff */
[----:B------:R-:W4:Y:S01]  /*0890*/  F2I.U32.TRUNC.NTZ R13, R13 ;  /* 0x0000000d000d7305 */ /* 0x000f22000020f000 */
[----:B------:R-:W-:Y:S01]  /*08a0*/  ISETP.NE.AND P4, PT, R0, RZ, PT ;  /* 0x000000ff0000720c */ /* 0x000fe20003f85270 */
[----:B------:R-:W-:Y:S01]  /*08b0*/  IMAD.IADD R11, R2, 0x1, -R11 ;  /* 0x00000001020b7824 */ /* 0x000fe200078e0a0b */
[--C-:B------:R-:W-:Y:S01]  /*08c0*/  SHF.R.S32.HI R9, RZ, 0x3, R3.reuse ;  /* 0x00000003ff097819 */ /* 0x100fe20000011403 */
[----:B------:R-:W-:Y:S01]  /*08d0*/  IMAD.MOV.U32 R152, RZ, RZ, 0x1 ;  /* 0x00000001ff987424 */ /* 0x000fe200078e00ff */
[----:B-1----:R-:W-:Y:S01]  /*08e0*/  SHF.R.S32.HI R8, RZ, 0x1f, R3 ;  /* 0x0000001fff087819 */ /* 0x002fe20000011403 */
[----:B------:R-:W-:Y:S01]  /*08f0*/  NOP ;  /* 0x0000000000007918 */ /* 0x000fe20000000000 */
[----:B------:R-:W-:-:S02]  /*0900*/  ISETP.EQ.OR P2, PT, R0, 0x3, !P4 ;  /* 0x000000030000780c */ /* 0x000fc40006742670 */
[----:B------:R-:W-:Y:S02]  /*0910*/  LEA.HI R8, R8, R9, RZ, 0x2 ;  /* 0x0000000908087211 */ /* 0x000fe400078f10ff */
[----:B------:R-:W-:Y:S02]  /*0920*/  ISETP.EQ.AND P2, PT, R7, RZ, P2 ;  /* 0x000000ff0700720c */ /* 0x000fe40001742270 */
[----:B------:R-:W-:Y:S02]  /*0930*/  LOP3.LUT R8, R8, 0xfffffffc, RZ, 0xc0, !PT ;  /* 0xfffffffc08087812 */ /* 0x000fe400078ec0ff */
[----:B--2---:R-:W-:Y:S01]  /*0940*/  ISETP.NE.OR P1, PT, R12, RZ, !P1 ;  /* 0x000000ff0c00720c */ /* 0x004fe20004f25670 */
[----:B----4-:R-:W-:Y:S01]  /*0950*/  IMAD.MOV R15, RZ, RZ, -R13 ;  /* 0x000000ffff0f7224 */ /* 0x010fe200078e0a0d */
[----:B------:R-:W-:Y:S01]  /*0960*/  IADD3 R8, R9, -R8, RZ ;  /* 0x8000000809087210 */ /* 0x000fe20007ffe0ff */
[----:B------:R-:W1:Y:S01]  /*0970*/  LDC R13, c[0x0][0x140] ;  /* 0x00005000ff0d7b82 */ /* 0x000e620000000800 */
[----:B-----5:R-:W-:-:S02]  /*0980*/  I2FP.F32.U32 R3, R6 ;  /* 0x0000000600037245 */ /* 0x020fc40000201000 */
[----:B------:R-:W-:Y:S01]  /*0990*/  SEL R22, RZ, 0x1, !P2 ;  /* 0x00000001ff167807 */ /* 0x000fe20005000000 */
[----:B------:R-:W-:Y:S02]  /*09a0*/  IMAD R8, R11, 0x4, R8 ;  /* 0x000000040b087824 */ /* 0x000fe400078e0208 */
[----:B------:R-:W-:Y:S01]  /*09b0*/  FMUL R12, R3, UR4 ;  /* 0x00000004030c7c20 */ /* 0x000fe20008400000 */
[----:B---3--:R-:W-:Y:S01]  /*09c0*/  IMAD R3, R14, R15, UR9 ;  /* 0x000000090e037e24 */ /* 0x008fe2000f8e020f */
[----:B------:R-:W2:Y:S01]  /*09d0*/  LDC R9, c[0x0][0x148] ;  /* 0x00005200ff097b82 */ /* 0x000ea20000000800 */
[C---:B------:R-:W-:Y:S01]  /*09e0*/  LEA.HI R2, R8.reuse, R8, RZ, 0x1 ;  /* 0x0000000808027211 */ /* 0x040fe200078f08ff */
[----:B------:R-:W-:Y:S01]  /*09f0*/  VOTEU.ALL UP0, P1 ;  /* 0x00000000003f7886 */ /* 0x000fe20000800000 */
[----:B------:R-:W-:Y:S01]  /*0a00*/  SHF.L.U32 R153, R8, 0x2, RZ ;  /* 0x0000000208997819 */ /* 0x000fe200000006ff */
[----:B------:R-:W3:Y:S01]  /*0a10*/  F2I.U32.TRUNC.NTZ R12, R12 ;  /* 0x0000000c000c7305 */ /* 0x000ee2000020f000 */
[----:B------:R-:W-:Y:S01]  /*0a20*/  LOP3.LUT R11, R2, 0xfffffffe, RZ, 0xc0, !PT ;  /* 0xfffffffe020b7812 */ /* 0x000fe200078ec0ff */
[----:B------:R-:W-:Y:S01]  /*0a30*/  UMOV UR4, 0x20 ;  /* 0x0000002000047882 */ /* 0x000fe20000000000 */
[C---:B------:R-:W-:Y:S01]  /*0a40*/  LOP3.LUT R153, R8.reuse, 0xc, R153, 0x78, !PT ;  /* 0x0000000c08997812 */ /* 0x040fe200078e7899 */
[----:B------:R-:W4:Y:S01]  /*0a50*/  @!UP0 S2UR UR7, SR_CgaCtaId ;  /* 0x00000000000789c3 */ /* 0x000f220000008800 */
[----:B------:R-:W-:Y:S01]  /*0a60*/  @!UP0 UMOV UR6, 0x400 ;  /* 0x0000040000068882 */ /* 0x000fe20000000000 */
[----:B------:R-:W-:Y:S01]  /*0a70*/  IMAD.IADD R2, R8, 0x1, -R11 ;  /* 0x0000000108027824 */ /* 0x000fe200078e0a0b */
[----:B------:R-:W-:-:S04]  /*0a80*/  @!UP0 UIADD3 UR4, -UR4, 0x100000, URZ ;  /* 0x0010000004048890 */ /* 0x000fc8000fffe13f */
[----:B------:R-:W-:Y:S02]  /*0a90*/  @!UP0 USHF.L.U32 UR5, UR4, 0xb, URZ ;  /* 0x0000000b04058899 */ /* 0x000fe4000800063f */
[----:B------:R-:W-:Y:S01]  /*0aa0*/  @!UP0 USHF.L.U32 UR4, UR4, 0x1, URZ ;  /* 0x0000000104048899 */ /* 0x000fe2000800063f */
[----:B------:R-:W-:Y:S01]  /*0ab0*/  VIADD R8, R7, 0xffffffff ;  /* 0xffffffff07087836 */ /* 0x000fe20000000000 */
[----:B------:R-:W-:Y:S01]  /*0ac0*/  VOTEU.ALL UP1, P1 ;  /* 0x00000000003f7886 */ /* 0x000fe20000820000 */
[----:B------:R-:W-:Y:S02]  /*0ad0*/  ISETP.NE.AND P5, PT, R2, R3, PT ;  /* 0x000000030200720c */ /* 0x000fe40003fa5270 */
[----:B-1----:R-:W-:Y:S01]  /*0ae0*/  ISETP.EQ.U32.AND P2, PT, R13, 0x1, PT ;  /* 0x000000010d00780c */ /* 0x002fe20003f42070 */
[----:B---3--:R-:W-:-:S04]  /*0af0*/  IMAD.MOV R23, RZ, RZ, -R12 ;  /* 0x000000ffff177224 */ /* 0x008fc800078e0a0c */
[----:B--2---:R-:W-:-:S06]  /*0b00*/  IMAD R11, R9, R23, R6 ;  /* 0x00000017090b7224 */ /* 0x004fcc00078e0206 */
[----:B------:R-:W-:-:S04]  /*0b10*/  @P5 LEA.HI R2, R153, R153, RZ, 0x1 ;  /* 0x0000009999025211 */ /* 0x000fc800078f08ff */
[----:B------:R-:W-:Y:S01]  /*0b20*/  @P5 SHF.R.S32.HI R2, RZ, 0x1, R2 ;  /* 0x00000001ff025819 */ /* 0x000fe20000011402 */
[----:B----4-:R-:W-:Y:S01]  /*0b30*/  @!UP0 ULEA UR6, UR7, UR6, 0x18 ;  /* 0x0000000607068291 */ /* 0x010fe2000f8ec03f */
[----:B------:R-:W-:Y:S02]  /*0b40*/  VOTEU.ALL UP0, P1 ;  /* 0x00000000003f7886 */ /* 0x000fe40000800000 */
[----:B------:R-:W-:Y:S02]  /*0b50*/  @P5 ISETP.NE.AND P6, PT, R2, R11, PT ;  /* 0x0000000b0200520c */ /* 0x000fe40003fc5270 */
[----:B------:R-:W-:Y:S02]  /*0b60*/  LOP3.LUT P1, RZ, R10, 0x7, RZ, 0xc0, !PT ;  /* 0x000000070aff7812 */ /* 0x000fe4000782c0ff */
[----:B------:R-:W-:Y:S02]  /*0b70*/  @P5 SEL R152, RZ, 0x1, P6 ;  /* 0x00000001ff985807 */ /* 0x000fe40003000000 */
[----:B------:R-:W-:-:S02]  /*0b80*/  ISETP.NE.AND P5, PT, R7, RZ, PT ;  /* 0x000000ff0700720c */ /* 0x000fc40003fa5270 */
[----:B------:R-:W-:Y:S01]  /*0b90*/  ISETP.LT.U32.AND P1, PT, R153, 0x2, !P1 ;  /* 0x000000029900780c */ /* 0x000fe20004f21070 */
[----:B------:R-:W1:Y:S02]  /*0ba0*/  FENCE.VIEW.ASYNC.S ;  /* 0x00000000000073c6 */ /* 0x000e640000000000 */
[----:B-1----:R1:W2:Y:S01]  /*0bb0*/  @!UP0 SYNCS.EXCH.64 URZ, [UR6+0x80], UR4 ;  /* 0x00008004063f85b2 */ /* 0x0022a20008000100 */
[----:B------:R-:W-:Y:S02]  /*0bc0*/  ISETP.EQ.AND P6, PT, R0, 0x2, !P5 ;  /* 0x000000020000780c */ /* 0x000fe40006fc2270 */
[----:B------:R-:W-:Y:S02]  /*0bd0*/  SEL R11, RZ, 0x1, !P1 ;  /* 0x00000001ff0b7807 */ /* 0x000fe40004800000 */
[----:B------:R-:W-:Y:S02]  /*0be0*/  ISETP.GE.U32.AND P1, PT, R8, 0x2, PT ;  /* 0x000000020800780c */ /* 0x000fe40003f26070 */
[----:B------:R-:W-:-:S02]  /*0bf0*/  SEL R19, RZ, 0x1, !P6 ;  /* 0x00000001ff137807 */ /* 0x000fc40007000000 */
[----:B------:R-:W-:Y:S02]  /*0c00*/  LOP3.LUT R152, R152, R11, RZ, 0xc0, !PT ;  /* 0x0000000b98987212 */ /* 0x000fe400078ec0ff */
[----:B------:R-:W-:Y:S02]  /*0c10*/  SEL R19, R19, 0x2, P1 ;  /* 0x0000000213137807 */ /* 0x000fe40000800000 */
[----:B------:R-:W-:Y:S01]  /*0c20*/  SEL R22, R22, 0x2, P1 ;  /* 0x0000000216167807 */ /* 0x000fe20000800000 */
[----:B------:R1:W3:Y:S01]  /*0c30*/  @!UP1 SYNCS.EXCH.64 URZ, [UR6+0x88], UR4 ;  /* 0x00008804063f95b2 */ /* 0x0002e20008000100 */
[----:B------:R-:W-:Y:S01]  /*0c40*/  NOP ;  /* 0x0000000000007918 */ /* 0x000fe20000000000 */
[----:B------:R-:W-:Y:S05]  /*0c50*/  @!P2 BRA `(.L_x_8) ;  /* 0x000000000008a947 */ /* 0x000fea0003800000 */
[----:B--23--:R-:W-:Y:S01]  /*0c60*/  UCGABAR_ARV ;  /* 0x00000000000079c7 */ /* 0x00cfe20008000000 */
[----:B------:R-:W-:Y:S05]  /*0c70*/  BRA `(.L_x_9) ;  /* 0x0000000000047947 */ /* 0x000fea0003800000 */
.L_x_8:
[----:B--23--:R-:W-:Y:S01]  /*0c80*/  NOP ;  /* 0x0000000000007918 */ /* 0x00cfe20000000000 */
.L_x_9:
[----:B------:R-:W2:Y:S01]  /*0c90*/  LDC R2, c[0x0][0x904] ;  /* 0x00024100ff027b82 */ /* 0x000ea20000000800 */
[----:B------:R-:W-:Y:S01]  /*0ca0*/  MOV R10, UR9 ;  /* 0x00000009000a7c02 */ /* 0x000fe20008000f00 */
[----:B------:R-:W-:Y:S01]  /*0cb0*/  IMAD.MOV.U32 R11, RZ, RZ, RZ ;  /* 0x000000ffff0b7224 */ /* 0x000fe200078e00ff */
[----:B--2---:R-:W-:-:S04]  /*0cc0*/  ISETP.NE.AND P1, PT, R2, 0x1, PT ;  /* 0x000000010200780c */ /* 0x004fc80003f25270 */
[----:B------:R-:W-:-:S09]  /*0cd0*/  P2R R7, PR, RZ, 0x2 ;  /* 0x00000002ff077803 */ /* 0x000fd20000000000 */
[----:B------:R-:W2:Y:S01]  /*0ce0*/  @P1 LDC R17, c[0x0][0x10] ;  /* 0x00000400ff111b82 */ /* 0x000ea20000000800 */
[----:B------:R-:W-:Y:S02]  /*0cf0*/  @P1 IMAD.MOV.U32 R7, RZ, RZ, RZ ;  /* 0x000000ffff071224 */ /* 0x000fe400078e00ff */
[----:B------:R-:W-:-:S05]  /*0d00*/  @P1 IMAD.MOV.U32 R15, RZ, RZ, RZ ;  /* 0x000000ffff0f1224 */ /* 0x000fca00078e00ff */
[----:B------:R-:W3:Y:S01]  /*0d10*/  @!P1 LDC R13, c[0x0][0xc] ;  /* 0x00000300ff0d9b82 */ /* 0x000ee20000000800 */
[----:B-1----:R-:W-:Y:S01]  /*0d20*/  ULDC UR4, c[0x0][0xc] ;  /* 0x0000030000047ab9 */ /* 0x002fe20000000800 */
[----:B------:R-:W-:Y:S01]  /*0d30*/  ULDC UR5, c[0x0][0x10] ;  /* 0x0000040000057ab9 */ /* 0x000fe20000000800 */
[----:B------:R-:W-:Y:S01]  /*0d40*/  ULDC UR6, c[0x0][0x14] ;  /* 0x0000050000067ab9 */ /* 0x000fe20000000800 */
[----:B------:R-:W-:-:S04]  /*0d50*/  UIMAD.WIDE.U32 UR4, UR4, UR5, URZ ;  /* 0x00000005040472a5 */ /* 0x000fc8000f8e003f */
[----:B------:R-:W-:Y:S02]  /*0d60*/  UIMAD.WIDE.U32 UR40, UR4, UR6, URZ ;  /* 0x00000006042872a5 */ /* 0x000fe4000f8e003f */
[----:B------:R-:W-:-:S04]  /*0d70*/  UIMAD UR38, UR5, UR6, URZ ;  /* 0x00000006052672a4 */ /* 0x000fc8000f8e023f */
[----:B------:R-:W-:Y:S01]  /*0d80*/  UIADD3 UR38, UR41, UR38, URZ ;  /* 0x0000002629267290 */ /* 0x000fe2000fffe03f */
[----:B--2---:R-:W-:-:S05]  /*0d90*/  @P1 IMAD.WIDE.U32 R16, R17, UR9, R6 ;  /* 0x0000000911101c25 */ /* 0x004fca000f8e0006 */
[----:B------:R-:W-:Y:S01]  /*0da0*/  @P1 IADD3 R17, R17, R15, RZ ;  /* 0x0000000f11111210 */ /* 0x000fe20007ffe0ff */
[----:B---3--:R-:W-:-:S04]  /*0db0*/  @!P1 IMAD.WIDE.U32 R10, R6, R13, R10 ;  /* 0x0000000d060a9225 */ /* 0x008fc800078e000a */
[----:B------:R-:W-:Y:S02]  /*0dc0*/  @!P1 IMAD.MOV.U32 R16, RZ, RZ, R10 ;  /* 0x000000ffff109224 */ /* 0x000fe400078e000a */
[----:B------:R-:W-:Y:S01]  /*0dd0*/  @!P1 IMAD.MOV.U32 R17, RZ, RZ, R11 ;  /* 0x000000ffff119224 */ /* 0x000fe200078e000b */
[----:B------:R-:W-:Y:S06]  /*0de0*/  @!P2 BRA `(.L_x_10) ;  /* 0x00000000000ca947 */ /* 0x000fec0003800000 */
[----:B------:R-:W-:Y:S01]  /*0df0*/  UCGABAR_WAIT ;  /* 0x0000000000007dc7 */ /* 0x000fe20008000000 */
[----:B------:R-:W-:Y:S01]  /*0e00*/  CCTL.IVALL ;  /* 0x00000000ff00798f */ /* 0x000fe20002000000 */
[----:B------:R-:W-:Y:S05]  /*0e10*/  BRA `(.L_x_11) ;  /* 0x0000000000047947 */ /* 0x000fea0003800000 */
.L_x_10:
[----:B------:R-:W-:Y:S06]  /*0e20*/  BAR.SYNC.DEFER_BLOCKING 0x0 ;  /* 0x0000000000007b1d */ /* 0x000fec0000010000 */
.L_x_11:
[----:B------:R-:W1:Y:S01]  /*0e30*/  S2UR UR37, SR_CgaCtaId ;  /* 0x00000000002579c3 */ /* 0x000e620000008800 */
[----:B------:R-:W-:Y:S04]  /*0e40*/  BSSY B6, `(.L_x_12) ;  /* 0x000093a000067945 */ /* 0x000fe80003800000 */
[----:B------:R-:W-:Y:S05]  /*0e50*/  @!P5 BRA `(.L_x_13) ;  /* 0x000000640080d947 */ /* 0x000fea0003800000 */
[----:B------:R-:W-:-:S13]  /*0e60*/  ISETP.GT.U32.AND P0, PT, R8, 0x1, PT ;  /* 0x000000010800780c */ /* 0x000fda0003f04070 */
[----:B------:R-:W-:Y:S05]  /*0e70*/  @P0 BRA `(.L_x_14) ;  /* 0x0000009000d80947 */ /* 0x000fea0003800000 */
[----:B------:R-:W-:Y:S01]  /*0e80*/  ULDC.64 UR4, c[0x0][0x8f8] ;  /* 0x00023e0000047ab9 */ /* 0x000fe20000000a00 */
[----:B------:R-:W-:Y:S01]  /*0e90*/  UMOV UR47, 0xffffffff ;  /* 0xffffffff002f7882 */ /* 0x000fe20000000000 */
[----:B------:R-:W-:Y:S01]  /*0ea0*/  ISETP.GE.U32.AND P0, PT, R16, UR4, PT ;  /* 0x0000000410007c0c */ /* 0x000fe2000bf06070 */
[----:B------:R-:W-:Y:S01]  /*0eb0*/  IMAD.MOV.U32 R156, RZ, RZ, -0x1 ;  /* 0xffffffffff9c7424 */ /* 0x000fe200078e00ff */
[----:B------:R-:W-:Y:S02]  /*0ec0*/  PRMT R154, RZ, 0x7610, R154 ;  /* 0x00007610ff9a7816 */ /* 0x000fe4000000009a */
[----:B------:R-:W-:Y:S02]  /*0ed0*/  ISETP.GE.U32.AND.EX P0, PT, R17, UR5, PT, P0 ;  /* 0x0000000511007c0c */ /* 0x000fe4000bf06100 */
[----:B------:R-:W-:Y:S02]  /*0ee0*/  MOV R155, 0xffffffff ;  /* 0xffffffff009b7802 */ /* 0x000fe40000000f00 */
[----:B------:R-:W-:-:S09]  /*0ef0*/  PRMT R0, RZ, 0x7610, R0 ;  /* 0x00007610ff007816 */ /* 0x000fd20000000000 */
[----:B------:R-:W-:Y:S05]  /*0f00*/  @P0 BRA `(.L_x_15) ;  /* 0x00000004002c0947 */ /* 0x000fea0003800000 */
[----:B------:R-:W2:Y:S01]  /*0f10*/  LDC.64 R20, c[0x0][0x8d0] ;  /* 0x00023400ff147b82 */ /* 0x000ea20000000a00 */
[----:B------:R-:W-:Y:S02]  /*0f20*/  IMAD.MOV.U32 R4, RZ, RZ, R16 ;  /* 0x000000ffff047224 */ /* 0x000fe400078e0010 */
[----:B------:R-:W-:-:S05]  /*0f30*/  IMAD.MOV.U32 R5, RZ, RZ, R17 ;  /* 0x000000ffff057224 */ /* 0x000fca00078e0011 */
[----:B------:R-:W3:Y:S08]  /*0f40*/  LDC R0, c[0x0][0x8d8] ;  /* 0x00023600ff007b82 */ /* 0x000ef00000000800 */
[----:B------:R-:W4:Y:S01]  /*0f50*/  LDC.64 R24, c[0x0][0x8c8] ;  /* 0x00023200ff187b82 */ /* 0x000f220000000a00 */
[----:B--2---:R-:W-:-:S04]  /*0f60*/  ISETP.NE.U32.AND P0, PT, R20, RZ, PT ;  /* 0x000000ff1400720c */ /* 0x004fc80003f05070 */
[----:B------:R-:W-:-:S13]  /*0f70*/  ISETP.NE.AND.EX P0, PT, R21, RZ, PT, P0 ;  /* 0x000000ff1500720c */ /* 0x000fda0003f05300 */
[----:B---34-:R-:W-:Y:S05]  /*0f80*/  @!P0 BRA `(.L_x_16) ;  /* 0x0000000000288947 */ /* 0x018fea0003800000 */
[----:B------:R-:W2:Y:S02]  /*0f90*/  LDC R13, c[0x0][0x8dc] ;  /* 0x00023700ff0d7b82 */ /* 0x000ea40000000800 */
[----:B--2---:R-:W-:-:S05]  /*0fa0*/  IADD3 R13, P0, R16, R13, RZ ;  /* 0x0000000d100d7210 */ /* 0x004fca0007f1e0ff */
[----:B------:R-:W-:-:S04]  /*0fb0*/  IMAD.X R15, RZ, RZ, R17, P0 ;  /* 0x000000ffff0f7224 */ /* 0x000fc800000e0611 */
[----:B------:R-:W-:-:S04]  /*0fc0*/  IMAD.WIDE.U32 R4, R15, R20, RZ ;  /* 0x000000140f047225 */ /* 0x000fc800078e00ff */
[----:B------:R-:W-:-:S04]  /*0fd0*/  IMAD.WIDE.U32 R10, P0, R13, R21, R4 ;  /* 0x000000150d0a7225 */ /* 0x000fc80007800004 */
[----:B------:R-:W-:Y:S01]  /*0fe0*/  IMAD.WIDE.U32 R4, R13, R20, RZ ;  /* 0x000000140d047225 */ /* 0x000fe200078e00ff */
[----:B------:R-:W-:-:S03]  /*0ff0*/  IADD3.X R13, RZ, RZ, RZ, P0, !PT ;  /* 0x000000ffff0d7210 */ /* 0x000fc600007fe4ff */
[----:B------:R-:W-:Y:S01]  /*1000*/  IMAD.MOV.U32 R12, RZ, RZ, R11 ;  /* 0x000000ffff0c7224 */ /* 0x000fe200078e000b */
[----:B------:R-:W-:-:S05]  /*1010*/  IADD3 RZ, P0, R5, R10, RZ ;  /* 0x0000000a05ff7210 */ /* 0x000fca0007f1e0ff */
[----:B------:R-:W-:-:S08]  /*1020*/  IMAD.WIDE.U32.X R4, R15, R21, R12, P0 ;  /* 0x000000150f047225 */ /* 0x000fd000000e040c */
.L_x_16:
[----:B------:R-:W2:Y:S01]  /*1030*/  LDC.64 R26, c[0x0][0x8e8] ;  /* 0x00023a00ff1a7b82 */ /* 0x000ea20000000a00 */
[-CC-:B------:R-:W-:Y:S01]  /*1040*/  SHF.R.U64 R29, R4, R0.reuse, R5.reuse ;  /* 0x00000000041d7219 */ /* 0x180fe20000001205 */
[----:B------:R-:W-:Y:S01]  /*1050*/  IMAD R28, R9, R23, R6 ;  /* 0x00000017091c7224 */ /* 0x000fe200078e0206 */
[----:B------:R-:W-:Y:S01]  /*1060*/  SHF.R.U32.HI R0, RZ, R0, R5 ;  /* 0x00000000ff007219 */ /* 0x000fe20000011605 */
[----:B------:R-:W-:Y:S01]  /*1070*/  IMAD.MOV.U32 R30, RZ, RZ, 0x1 ;  /* 0x00000001ff1e7424 */ /* 0x000fe200078e00ff */
[----:B------:R-:W-:-:S03]  /*1080*/  IADD3 R7, P0, RZ, -R29, RZ ;  /* 0x8000001dff077210 */ /* 0x000fc60007f1e0ff */
[----:B------:R-:W3:Y:S02]  /*1090*/  LDC R8, c[0x0][0x8c0] ;  /* 0x00023000ff087b82 */ /* 0x000ee40000000800 */
[----:B------:R-:W-:-:S04]  /*10a0*/  IMAD.X R5, RZ, RZ, ~R0, P0 ;  /* 0x000000ffff057224 */ /* 0x000fc800000e0e00 */
[-C--:B------:R-:W-:Y:S02]  /*10b0*/  IMAD R0, R5, R24.reuse, RZ ;  /* 0x0000001805007224 */ /* 0x080fe400078e02ff */
[----:B------:R-:W4:Y:S01]  /*10c0*/  LDC R11, c[0x0][0x8b0] ;  /* 0x00022c00ff0b7b82 */ /* 0x000f220000000800 */
[----:B------:R-:W-:-:S04]  /*10d0*/  IMAD.WIDE.U32 R4, R7, R24, R16 ;  /* 0x0000001807047225 */ /* 0x000fc800078e0010 */
[----:B------:R-:W-:Y:S02]  /*10e0*/  IMAD R7, R7, R25, R0 ;  /* 0x0000001907077224 */ /* 0x000fe400078e0200 */
[----:B------:R-:W-:Y:S01]  /*10f0*/  IMAD.MOV.U32 R0, RZ, RZ, -0x1 ;  /* 0xffffffffff007424 */ /* 0x000fe200078e00ff */
[----:B------:R-:W5:Y:S01]  /*1100*/  LDC R21, c[0x0][0x900] ;  /* 0x00024000ff157b82 */ /* 0x000f620000000800 */
[----:B--2---:R-:W-:Y:S02]  /*1110*/  ISETP.NE.U32.AND P0, PT, R26, RZ, PT ;  /* 0x000000ff1a00720c */ /* 0x004fe40003f05070 */
[----:B------:R-:W-:Y:S02]  /*1120*/  IADD3 R5, R5, R7, RZ ;  /* 0x0000000705057210 */ /* 0x000fe40007ffe0ff */
[----:B------:R-:W-:-:S03]  /*1130*/  ISETP.NE.AND.EX P0, PT, R27, RZ, PT, P0 ;  /* 0x000000ff1b00720c */ /* 0x000fc60003f05300 */
[----:B------:R-:W2:Y:S01]  /*1140*/  LDC R15, c[0x0][0x8a8] ;  /* 0x00022a00ff0f7b82 */ /* 0x000ea20000000800 */
[-CC-:B---3--:R-:W-:Y:S02]  /*1150*/  SHF.R.U64 R13, R4, R8.reuse, R5.reuse ;  /* 0x00000008040d7219 */ /* 0x188fe40000001205 */
[----:B------:R-:W-:-:S05]  /*1160*/  SHF.R.U32.HI R4, RZ, R8, R5 ;  /* 0x00000008ff047219 */ /* 0x000fca0000011605 */
[----:B------:R-:W3:Y:S01]  /*1170*/  LDC R12, c[0x0][0x8f0] ;  /* 0x00023c00ff0c7b82 */ /* 0x000ee20000000800 */
[-CC-:B----4-:R-:W-:Y:S02]  /*1180*/  SHF.R.U64 R25, R13, R11.reuse, R4.reuse ;  /* 0x0000000b0d197219 */ /* 0x190fe40000001204 */
[----:B------:R-:W-:-:S05]  /*1190*/  SHF.R.U32.HI R4, RZ, R11, R4 ;  /* 0x0000000bff047219 */ /* 0x000fca0000011604 */
[----:B------:R-:W4:Y:S01]  /*11a0*/  LDC R14, c[0x0][0x8e0] ;  /* 0x00023800ff0e7b82 */ /* 0x000f220000000800 */
[-C--:B-----5:R-:W-:Y:S02]  /*11b0*/  SHF.L.U32 R0, R0, R21.reuse, RZ ;  /* 0x0000001500007219 */ /* 0x0a0fe400000006ff */
[-CC-:B------:R-:W-:Y:S02]  /*11c0*/  SHF.R.U64 R24, R25, R21.reuse, R4.reuse ;  /* 0x0000001519187219 */ /* 0x180fe40000001204 */
[----:B------:R-:W-:Y:S02]  /*11d0*/  SHF.R.U32.HI R5, RZ, R21, R4 ;  /* 0x00000015ff057219 */ /* 0x000fe40000011604 */
[----:B------:R-:W-:Y:S01]  /*11e0*/  LOP3.LUT R10, RZ, R0, RZ, 0x33, !PT ;  /* 0x00000000ff0a7212 */ /* 0x000fe200078e33ff */
[----:B------:R-:W1:Y:S01]  /*11f0*/  LDC R20, c[0x0][0x8b8] ;  /* 0x00022e00ff147b82 */ /* 0x000e620000000800 */
[----:B------:R-:W-:Y:S01]  /*1200*/  MOV R4, R24 ;  /* 0x0000001800047202 */ /* 0x000fe20000000f00 */
[----:B------:R-:W-:Y:S06]  /*1210*/  @!P0 BRA `(.L_x_17) ;  /* 0x0000000000288947 */ /* 0x000fec0003800000 */
[----:B------:R-:W5:Y:S02]  /*1220*/  LDC R9, c[0x0][0x8f4] ;  /* 0x00023d00ff097b82 */ /* 0x000f640000000800 */
[----:B-----5:R-:W-:-:S05]  /*1230*/  IADD3 R9, P0, R24, R9, RZ ;  /* 0x0000000918097210 */ /* 0x020fca0007f1e0ff */
[----:B------:R-:W-:-:S04]  /*1240*/  IMAD.X R11, RZ, RZ, R5, P0 ;  /* 0x000000ffff0b7224 */ /* 0x000fc800000e0605 */
[----:B------:R-:W-:-:S04]  /*1250*/  IMAD.WIDE.U32 R4, R11, R26, RZ ;  /* 0x0000001a0b047225 */ /* 0x000fc800078e00ff */
[----:B------:R-:W-:-:S04]  /*1260*/  IMAD.WIDE.U32 R6, P0, R9, R27, R4 ;  /* 0x0000001b09067225 */ /* 0x000fc80007800004 */
[----:B------:R-:W-:Y:S01]  /*1270*/  IMAD.WIDE.U32 R4, R9, R26, RZ ;  /* 0x0000001a09047225 */ /* 0x000fe200078e00ff */
[----:B------:R-:W-:-:S03]  /*1280*/  MOV R8, R7 ;  /* 0x0000000700087202 */ /* 0x000fc60000000f00 */
[----:B------:R-:W-:Y:S01]  /*1290*/  IMAD.X R9, RZ, RZ, RZ, P0 ;  /* 0x000000ffff097224 */ /* 0x000fe200000e06ff */
[----:B------:R-:W-:-:S05]  /*12a0*/  IADD3 RZ, P0, R5, R6, RZ ;  /* 0x0000000605ff7210 */ /* 0x000fca0007f1e0ff */
[----:B------:R-:W-:-:S08]  /*12b0*/  IMAD.WIDE.U32.X R4, R11, R27, R8, P0 ;  /* 0x0000001b0b047225 */ /* 0x000fd000000e0408 */
.L_x_17:
[----:B---3--:R-:W-:Y:S01]  /*12c0*/  SHF.R.U64 R4, R4, R12, R5 ;  /* 0x0000000c04047219 */ /* 0x008fe20000001205 */
[----:B--2---:R-:W-:Y:S01]  /*12d0*/  VIADD R6, R15, 0xffffffff ;  /* 0xffffffff0f067836 */ /* 0x004fe20000000000 */
[----:B------:R-:W-:Y:S02]  /*12e0*/  SHF.L.U32 R0, R30, R21, RZ ;  /* 0x000000151e007219 */ /* 0x000fe400000006ff */
[----:B------:R-:W-:Y:S01]  /*12f0*/  LOP3.LUT R5, R25, R10, RZ, 0xc0, !PT ;  /* 0x0000000a19057212 */ /* 0x000fe200078ec0ff */
[----:B------:R-:W-:Y:S01]  /*1300*/  IMAD.MOV R7, RZ, RZ, -R4 ;  /* 0x000000ffff077224 */ /* 0x000fe200078e0a04 */
[----:B------:R-:W-:Y:S02]  /*1310*/  SEL R3, R3, R28, !P1 ;  /* 0x0000001c03037207 */ /* 0x000fe40004800000 */
[----:B------:R-:W-:Y:S01]  /*1320*/  LOP3.LUT R6, R13, R6, RZ, 0xc0, !PT ;  /* 0x000000060d067212 */ /* 0x000fe200078ec0ff */
[----:B------:R-:W-:Y:S01]  /*1330*/  IMAD R4, R0, R4, R5 ;  /* 0x0000000400047224 */ /* 0x000fe200078e0205 */
[----:B------:R-:W-:Y:S01]  /*1340*/  R2UR UR47, R29 ;  /* 0x000000001d2f72ca */ /* 0x000fe200000e0000 */
[----:B----4-:R-:W-:-:S02]  /*1350*/  IMAD R0, R7, R14, R24 ;  /* 0x0000000e07007224 */ /* 0x010fc400078e0218 */
[----:B-1----:R-:W-:Y:S01]  /*1360*/  IMAD R3, R4, R20, R3 ;  /* 0x0000001404037224 */ /* 0x002fe200078e0203 */
[----:B------:R-:W-:Y:S01]  /*1370*/  MOV R4, 0x1 ;  /* 0x0000000100047802 */ /* 0x000fe20000000f00 */
[----:B------:R-:W-:-:S05]  /*1380*/  IMAD R0, R0, R15, R6 ;  /* 0x0000000f00007224 */ /* 0x000fca00078e0206 */
[----:B------:R-:W-:Y:S02]  /*1390*/  SEL R155, R0, R3, !P1 ;  /* 0x00000003009b7207 */ /* 0x000fe40004800000 */
[----:B------:R-:W-:Y:S02]  /*13a0*/  SEL R156, R3, R0, !P1 ;  /* 0x00000000039c7207 */ /* 0x000fe40004800000 */
[----:B------:R-:W-:-:S07]  /*13b0*/  PRMT R0, R4, 0x7610, R0 ;  /* 0x0000761004007816 */ /* 0x000fce0000000000 */
.L_x_15:
[----:B------:R-:W-:-:S08]  /*13c0*/  NOP ;  /* 0x0000000000007918 */ /* 0x000fd00000000000 */
[----:B------:R-:W2:Y:S02]  /*13d0*/  USETMAXREG.TRY_ALLOC.CTAPOOL UP0, 0xe8 ;  /* 0x000000e8000079c8 */ /* 0x000ea40008000600 */
[----:B--2---:R-:W-:-:S13]  /*13e0*/  PLOP3.LUT P0, PT, PT, PT, UP0, 0x80, 0x0 ;  /* 0x000000000000781c */ /* 0x004fda0003f0f008 */
[----:B------:R-:W-:Y:S05]  /*13f0*/  @!P0 BRA `(.L_x_15) ;  /* 0xfffffffc00f08947 */ /* 0x000fea000383ffff */
[----:B------:R-:W-:Y:S02]  /*1400*/  ULDC.64 UR4, c[0x0][0x590] ;  /* 0x0001640000047ab9 */ /* 0x000fe40000000a00 */
[----:B------:R-:W-:Y:S02]  /*1410*/  IMAD.U32 R167, RZ, RZ, UR4 ;  /* 0x00000004ffa77e24 */ /* 0x000fe4000f8e00ff */
[----:B------:R-:W-:-:S03]  /*1420*/  IMAD.U32 R168, RZ, RZ, UR5 ;  /* 0x00000005ffa87e24 */ /* 0x000fc6000f8e00ff */
[----:B------:R-:W-:-:S04]  /*1430*/  ISETP.NE.U32.AND P0, PT, R167, RZ, PT ;  /* 0x000000ffa700720c */ /* 0x000fc80003f05070 */
[----:B------:R-:W-:-:S13]  /*1440*/  ISETP.NE.AND.EX P0, PT, R168, RZ, PT, P0 ;  /* 0x000000ffa800720c */ /* 0x000fda0003f05300 */
[----:B------:R-:W-:Y:S05]  /*1450*/  @P0 BRA `(.L_x_18) ;  /* 0x00000000002c0947 */ /* 0x000fea0003800000 */
[----:B------:R-:W-:Y:S02]  /*1460*/  ULDC.64 UR4, c[0x0][0x588] ;  /* 0x0001620000047ab9 */ /* 0x000fe40000000a00 */
[----:B------:R-:W-:-:S04]  /*1470*/  ISETP.NE.U32.AND P0, PT, RZ, UR4, PT ;  /* 0x00000004ff007c0c */ /* 0x000fc8000bf05070 */
[----:B------:R-:W-:-:S13]  /*1480*/  ISETP.NE.AND.EX P0, PT, RZ, UR5, PT, P0 ;  /* 0x00000005ff007c0c */ /* 0x000fda000bf05300 */
[----:B------:R-:W-:Y:S05]  /*1490*/  @!P0 BRA `(.L_x_19) ;  /* 0x0000000000108947 */ /* 0x000fea0003800000 */
[----:B------:R-:W2:Y:S02]  /*14a0*/  LDC.64 R4, c[0x0][0x588] ;  /* 0x00016200ff047b82 */ /* 0x000ea40000000a00 */
[----:B--2---:R2:W5:Y:S01]  /*14b0*/  LDG.E R157, desc[UR42][R4.64] ;  /* 0x0000002a049d7981 */ /* 0x004562000c1e1900 */
[----:B------:R-:W-:Y:S01]  /*14c0*/  MOV R154, 0x1 ;  /* 0x00000001009a7802 */ /* 0x000fe20000000f00 */
[----:B------:R-:W-:Y:S06]  /*14d0*/  BRA `(.L_x_18) ;  /* 0x00000000000c7947 */ /* 0x000fec0003800000 */
.L_x_19:
[----:B------:R-:W-:Y:S01]  /*14e0*/  ULDC UR4, c[0x0][0x580] ;  /* 0x0001600000047ab9 */ /* 0x000fe20000000800 */
[----:B------:R-:W-:Y:S02]  /*14f0*/  IMAD.MOV.U32 R154, RZ, RZ, 0x1 ;  /* 0x00000001ff9a7424 */ /* 0x000fe400078e00ff */
[----:B------:R-:W-:-:S07]  /*1500*/  IMAD.U32 R157, RZ, RZ, UR4 ;  /* 0x00000004ff9d7e24 */ /* 0x000fce000f8e00ff */
.L_x_18:
[----:B------:R-:W-:Y:S02]  /*1510*/  ULDC.64 UR4, c[0x0][0x5b0] ;  /* 0x00016c0000047ab9 */ /* 0x000fe40000000a00 */
[----:B------:R-:W-:-:S04]  /*1520*/  ISETP.NE.U32.AND P0, PT, RZ, UR4, PT ;  /* 0x00000004ff007c0c */ /* 0x000fc8000bf05070 */
[----:B------:R-:W-:-:S13]  /*1530*/  ISETP.NE.AND.EX P0, PT, RZ, UR5, PT, P0 ;  /* 0x00000005ff007c0c */ /* 0x000fda000bf05300 */
[----:B------:R-:W-:Y:S05]  /*1540*/  @P0 BRA `(.L_x_20) ;  /* 0x0000000000240947 */ /* 0x000fea0003800000 */
[----:B------:R-:W-:Y:S02]  /*1550*/  ULDC.64 UR4, c[0x0][0x5a8] ;  /* 0x00016a0000047ab9 */ /* 0x000fe40000000a00 */
[----:B------:R-:W-:-:S04]  /*1560*/  ISETP.NE.U32.AND P0, PT, RZ, UR4, PT ;  /* 0x00000004ff007c0c */ /* 0x000fc8000bf05070 */
[----:B------:R-:W-:-:S13]  /*1570*/  ISETP.NE.AND.EX P0, PT, RZ, UR5, PT, P0 ;  /* 0x00000005ff007c0c */ /* 0x000fda000bf05300 */
[----:B------:R-:W-:Y:S05]  /*1580*/  @!P0 BRA `(.L_x_21) ;  /* 0x00000000000c8947 */ /* 0x000fea0003800000 */
[----:B------:R-:W3:Y:S02]  /*1590*/  LDC.64 R158, c[0x0][0x5a8] ;  /* 0x00016a00ff9e7b82 */ /* 0x000ee40000000a00 */
[----:B---3--:R3:W5:Y:S01]  /*15a0*/  LDG.E R158, desc[UR42][R158.64] ;  /* 0x0000002a9e9e7981 */ /* 0x008762000c1e1900 */
[----:B------:R-:W-:Y:S05]  /*15b0*/  BRA `(.L_x_20) ;  /* 0x0000000000087947 */ /* 0x000fea0003800000 */
.L_x_21:
[----:B------:R-:W-:Y:S02]  /*15c0*/  ULDC UR4, c[0x0][0x5a0] ;  /* 0x0001680000047ab9 */ /* 0x000fe40000000800 */
[----:B------:R-:W-:-:S07]  /*15d0*/  MOV R158, UR4 ;  /* 0x00000004009e7c02 */ /* 0x000fce0008000f00 */
.L_x_20:
[----:B------:R-:W-:Y:S01]  /*15e0*/  LOP3.LUT P1, RZ, R0, 0xff, RZ, 0xc0, !PT ;  /* 0x000000ff00ff7812 */ /* 0x000fe2000782c0ff */
[----:B------:R-:W-:Y:S01]  /*15f0*/  UMOV UR36, URZ ;  /* 0x0000003f00247c82 */ /* 0x000fe20008000000 */
[----:B------:R-:W-:-:S11]  /*1600*/  PLOP3.LUT P0, PT, PT, PT, PT, 0x80, 0x0 ;  /* 0x000000000000781c */ /* 0x000fd60003f0f070 */
[----:B------:R-:W-:Y:S05]  /*1610*/  @!P1 BRA `(.L_x_22) ;  /* 0x0000005800f49947 */ /* 0x000fea0003800000 */
[----:B------:R-:W-:Y:S01]  /*1620*/  ULDC UR4, c[0x0][0x28c] ;  /* 0x0000a30000047ab9 */ /* 0x000fe20000000800 */
[----:B------:R-:W-:Y:S01]  /*1630*/  IMAD.MOV.U32 R162, RZ, RZ, 0x10 ;  /* 0x00000010ffa27424 */ /* 0x000fe200078e00ff */
[----:B------:R-:W-:Y:S01]  /*1640*/  UIADD3 UR4, UR4, 0x3f, URZ ;  /* 0x0000003f04047890 */ /* 0x000fe2000fffe03f */
[----:B------:R-:W-:Y:S01]  /*1650*/  LOP3.LUT P0, RZ, R18, 0x4, RZ, 0xc0, !PT ;  /* 0x0000000412ff7812 */ /* 0x000fe2000780c0ff */
[----:B-----5:R-:W-:Y:S01]  /*1660*/  IMAD.MOV.U32 R160, RZ, RZ, R157 ;  /* 0x000000ffffa07224 */ /* 0x020fe200078e009d */
[----:B------:R-:W-:Y:S01]  /*1670*/  LOP3.LUT R164, R22, 0x1, RZ, 0xfc, !PT ;  /* 0x0000000116a47812 */ /* 0x000fe200078efcff */
[----:B------:R-:W-:Y:S01]  /*1680*/  USHF.R.S32.HI UR5, URZ, 0x1f, UR4 ;  /* 0x0000001f3f057899 */ /* 0x000fe20008011404 */
[----:B------:R-:W-:Y:S01]  /*1690*/  LOP3.LUT R166, R19, 0x1, RZ, 0xfc, !PT ;  /* 0x0000000113a67812 */ /* 0x000fe200078efcff */
[----:B------:R-:W-:Y:S01]  /*16a0*/  ULDC.64 UR54, c[0x0][0x198] ;  /* 0x0000660000367ab9 */ /* 0x000fe20000000a00 */
[C---:B---3--:R-:W-:Y:S01]  /*16b0*/  PRMT R159, R154.reuse, 0x7610, R159 ;  /* 0x000076109a9f7816 */ /* 0x048fe2000000009f */
[----:B------:R-:W-:Y:S01]  /*16c0*/  ULEA.HI UR5, UR5, UR4, URZ, 0x6 ;  /* 0x0000000405057291 */ /* 0x000fe2000f8f303f */
[----:B------:R-:W-:Y:S01]  /*16d0*/  PRMT R161, R154, 0x7610, R161 ;  /* 0x000076109aa17816 */ /* 0x000fe200000000a1 */
[----:B------:R-:W-:Y:S01]  /*16e0*/  UMOV UR39, URZ ;  /* 0x0000003f00277c82 */ /* 0x000fe20008000000 */
[----:B------:R-:W-:Y:S01]  /*16f0*/  MOV R163, R157 ;  /* 0x0000009d00a37202 */ /* 0x000fe20000000f00 */
[----:B------:R-:W-:Y:S01]  /*1700*/  UMOV UR48, URZ ;  /* 0x0000003f00307c82 */ /* 0x000fe20008000000 */
[----:B------:R-:W-:Y:S01]  /*1710*/  SEL R162, R162, 0xfffffff0, !P0 ;  /* 0xfffffff0a2a27807 */ /* 0x000fe20004000000 */
[----:B------:R-:W-:Y:S01]  /*1720*/  USHF.R.S32.HI UR50, URZ, 0x6, UR5 ;  /* 0x000000063f327899 */ /* 0x000fe20008011405 */
[----:B------:R-:W-:Y:S01]  /*1730*/  UMOV UR49, URZ ;  /* 0x0000003f00317c82 */ /* 0x000fe20008000000 */
[----:B------:R-:W-:-:S10]  /*1740*/  UMOV UR36, URZ ;  /* 0x0000003f00247c82 */ /* 0x000fd40008000000 */
.L_x_134:
[----:B------:R-:W-:Y:S01]  /*1750*/  LOP3.LUT R0, R18, 0x80, RZ, 0xc0, !PT ;  /* 0x0000008012007812 */ /* 0x000fe200078ec0ff */
[----:B------:R-:W3:Y:S01]  /*1760*/  S2UR UR51, SR_CgaCtaId ;  /* 0x00000000003379c3 */ /* 0x000ee20000008800 */
[----:B------:R-:W-:Y:S02]  /*1770*/  UMOV UR52, 0x400 ;  /* 0x0000040000347882 */ /* 0x000fe40000000000 */
[----:B------:R-:W-:-:S06]  /*1780*/  SHF.R.U32.HI R0, RZ, 0x7, R0 ;  /* 0x00000007ff007819 */ /* 0x000fcc0000011600 */
[----:B------:R-:W4:Y:S01]  /*1790*/  SHFL.IDX PT, R0, R0, RZ, 0x1f ;  /* 0x00001fff00007589 */ /* 0x000f2200000e0000 */
[----:B---3--:R-:W-:Y:S01]  /*17a0*/  ULEA UR52, UR51, UR52, 0x18 ;  /* 0x0000003433347291 */ /* 0x008fe2000f8ec03f */
[----:B----4-:R-:W-:-:S13]  /*17b0*/  R2UR UR4, R0 ;  /* 0x00000000000472ca */ /* 0x010fda00000e0000 */
[----:B------:R-:W-:-:S04]  /*17c0*/  ULEA.HI UR5, UR4, UR4, URZ, 0x1 ;  /* 0x0000000404057291 */ /* 0x000fc8000f8f083f */
[----:B------:R-:W-:-:S04]  /*17d0*/  ULOP3.LUT UR5, UR5, 0x7fffe, URZ, 0xc0, !UPT ;  /* 0x0007fffe05057892 */ /* 0x000fc8000f8ec03f */
[----:B------:R-:W-:-:S03]  /*17e0*/  UIADD3 UR5, UR4, -UR5, URZ ;  /* 0x8000000504057290 */ /* 0x000fc6000fffe03f */
[----:B------:R-:W-:Y:S01]  /*17f0*/  ULDC UR4, c[0x0][0x28c] ;  /* 0x0000a30000047ab9 */ /* 0x000fe20000000800 */
[----:B------:R-:W-:Y:S01]  /*1800*/  ULEA UR5, UR5, UR52, 0xd ;  /* 0x0000003405057291 */ /* 0x000fe2000f8e683f */
[----:B------:R-:W-:-:S03]  /*1810*/  ISETP.LT.AND P0, PT, RZ, UR4, PT ;  /* 0x00000004ff007c0c */ /* 0x000fc6000bf01270 */
[----:B------:R-:W-:-:S04]  /*1820*/  UIADD3 UR5, UR5, 0x8400, URZ ;  /* 0x0000840005057890 */ /* 0x000fc8000fffe03f */
[----:B------:R-:W-:-:S04]  /*1830*/  USHF.R.U32.HI UR5, URZ, 0x4, UR5 ;  /* 0x000000043f057899 */ /* 0x000fc80008011605 */
[----:B------:R-:W-:Y:S02]  /*1840*/  ULOP3.LUT UR44, UR5, 0x3fff, URZ, 0xc0, !UPT ;  /* 0x00003fff052c7892 */ /* 0x000fe4000f8ec03f */
[----:B-1----:R-:W-:Y:S10]  /*1850*/  @P0 BRA `(.L_x_23) ;  /* 0x0000000000400947 */ /* 0x002ff40003800000 */
[----:B------:R-:W-:Y:S01]  /*1860*/  MOV R0, 0x0 ;  /* 0x0000000000007802 */ /* 0x000fe20000000f00 */
[----:B------:R-:W-:Y:S01]  /*1870*/  ULDC.64 UR4, c[0x4][0x70] ;  /* 0x01001c0000047ab9 */ /* 0x000fe20000000a00 */
[----:B------:R-:W-:Y:S01]  /*1880*/  ULDC.64 UR6, c[0x4][0x8] ;  /* 0x0100020000067ab9 */ /* 0x000fe20000000a00 */
[----:B--2---:R-:W-:Y:S01]  /*1890*/  IMAD.U32 R4, RZ, RZ, UR4 ;  /* 0x00000004ff047e24 */ /* 0x004fe2000f8e00ff */
[----:B------:R2:W3:Y:S01]  /*18a0*/  LDC.64 R14, c[0x4][R0] ;  /* 0x01000000000e7b82 */ /* 0x0004e20000000a00 */
[----:B------:R-:W-:Y:S01]  /*18b0*/  IMAD.U32 R5, RZ, RZ, UR5 ;  /* 0x00000005ff057e24 */ /* 0x000fe2000f8e00ff */
[----:B------:R-:W-:Y:S01]  /*18c0*/  ULDC.64 UR4, c[0x4][0x78] ;  /* 0x01001e0000047ab9 */ /* 0x000fe20000000a00 */
[----:B------:R-:W-:Y:S01]  /*18d0*/  IMAD.U32 R10, RZ, RZ, UR6 ;  /* 0x00000006ff0a7e24 */ /* 0x000fe2000f8e00ff */
[----:B------:R-:W-:Y:S01]  /*18e0*/  MOV R6, UR4 ;  /* 0x0000000400067c02 */ /* 0x000fe20008000f00 */
[----:B------:R-:W-:Y:S01]  /*18f0*/  IMAD.U32 R7, RZ, RZ, UR5 ;  /* 0x00000005ff077e24 */ /* 0x000fe2000f8e00ff */
[----:B------:R-:W-:Y:S01]  /*1900*/  MOV R11, UR7 ;  /* 0x00000007000b7c02 */ /* 0x000fe20008000f00 */
[----:B------:R-:W-:Y:S01]  /*1910*/  IMAD.MOV.U32 R8, RZ, RZ, 0x1e1 ;  /* 0x000001e1ff087424 */ /* 0x000fe200078e00ff */
[----:B------:R-:W-:Y:S01]  /*1920*/  MOV R13, RZ ;  /* 0x000000ff000d7202 */ /* 0x000fe20000000f00 */
[----:B--2---:R-:W-:-:S07]  /*1930*/  IMAD.MOV.U32 R12, RZ, RZ, 0x1 ;  /* 0x00000001ff0c7424 */ /* 0x004fce00078e00ff */
[----:B------:R-:W-:-:S07]  /*1940*/  LEPC R20, `(.L_x_23) ;  /* 0x000000001014794e */ /* 0x000fce0000000000 */
[----:B-1-3--:R-:W-:Y:S05]  /*1950*/  CALL.ABS.NOINC R14 ;  /* 0x000000000e007343 */ /* 0x00afea0003c00000 */
.L_x_23:
[----:B------:R-:W-:-:S13]  /*1960*/  ISETP.NE.AND P0, PT, R164, 0x3, PT ;  /* 0x00000003a400780c */ /* 0x000fda0003f05270 */
[----:B------:R-:W-:Y:S05]  /*1970*/  @!P0 BRA `(.L_x_24) ;  /* 0x0000000000048947 */ /* 0x000fea0003800000 */
[----:B-1----:R-:W-:Y:S01]  /*1980*/  BPT.TRAP 0x1 ;  /* 0x000000040000795c */ /* 0x002fe20000300000 */
.L_x_24:
[----:B------:R-:W-:Y:S02]  /*1990*/  IMAD.U32 R3, RZ, RZ, UR49 ;  /* 0x00000031ff037e24 */ /* 0x000fe4000f8e00ff */
[----:B------:R-:W-:-:S03]  /*19a0*/  IMAD.U32 R0, RZ, RZ, UR48 ;  /* 0x00000030ff007e24 */ /* 0x000fc6000f8e00ff */
[----:B------:R-:W-:Y:S02]  /*19b0*/  LEA R3, R3, UR52, 0x3 ;  /* 0x0000003403037c11 */ /* 0x000fe4000f8e18ff */
[----:B------:R-:W-:-:S04]  /*19c0*/  SHF.L.U32 R0, R0, 0x1f, RZ ;  /* 0x0000001f00007819 */ /* 0x000fc800000006ff */
[----:B------:R3:W4:Y:S01]  /*19d0*/  SYNCS.PHASECHK.TRANS64.TRYWAIT P1, [R3+URZ], R0 ;  /* 0x00000000030075a7 */ /* 0x000722000802017f */
[----:B------:R-:W-:Y:S05]  /*19e0*/  @!P0 BRA `(.L_x_25) ;  /* 0x0000000000048947 */ /* 0x000fea0003800000 */
[----:B-1----:R-:W-:Y:S01]  /*19f0*/  BPT.TRAP 0x1 ;  /* 0x000000040000795c */ /* 0x002fe20000300000 */
.L_x_25:
[----:B----4-:R-:W-:Y:S05]  /*1a00*/  @P1 BRA `(.L_x_26) ;  /* 0x0000000000081947 */ /* 0x010fea0003800000 */
[----:B------:R-:W4:Y:S02]  /*1a10*/  SYNCS.PHASECHK.TRANS64.TRYWAIT P1, [R3+URZ], R0 ;  /* 0x00000000030075a7 */ /* 0x000f24000802017f */
[----:B----4-:R-:W-:Y:S05]  /*1a20*/  @!P1 BRA `(.L_x_27) ;  /* 0x0000008400f49947 */ /* 0x010fea0003800000 */
.L_x_26:
[----:B------:R-:W-:-:S04]  /*1a30*/  UISETP.LT.AND UP0, UPT, UR50, 0x1, UPT ;  /* 0x000000013200788c */ /* 0x000fc8000bf01270 */
[----:B------:R-:W-:-:S06]  /*1a40*/  USEL UR4, UR50, 0x1, UP0 ;  /* 0x0000000132047887 */ /* 0x000fcc0008000000 */
[----:B---34-:R-:W-:Y:S01]  /*1a50*/  MOV R0, UR4 ;  /* 0x0000000400007c02 */ /* 0x018fe20008000f00 */
[----:B------:R-:W-:Y:S05]  /*1a60*/  WARPSYNC.ALL ;  /* 0x0000000000007948 */ /* 0x000fea0003800000 */
[----:B------:R-:W-:-:S04]  /*1a70*/  IADD3 R0, -R0, UR50, RZ ;  /* 0x0000003200007c10 */ /* 0x000fc8000fffe1ff */
[----:B------:R-:W-:Y:S01]  /*1a80*/  ISETP.GE.AND P1, PT, R0, 0x1, PT ;  /* 0x000000010000780c */ /* 0x000fe20003f26270 */
[----:B------:R-:W-:Y:S01]  /*1a90*/  UIADD3 UR4, UR52, 0x28400, URZ ;  /* 0x0002840034047890 */ /* 0x000fe2000fffe03f */
[----:B------:R-:W-:Y:S01]  /*1aa0*/  WARPGROUP.ARRIVE ;  /* 0x00000000000079c5 */ /* 0x000fe20000000000 */
[----:B------:R-:W-:Y:S01]  /*1ab0*/  UMOV UR9, 0x40000040 ;  /* 0x4000004000097882 */ /* 0x000fe20000000000 */
[----:B------:R-:W-:Y:S01]  /*1ac0*/  UMOV UR11, 0x40000040 ;  /* 0x40000040000b7882 */ /* 0x000fe20000000000 */
[----:B------:R-:W-:-:S04]  /*1ad0*/  USHF.R.U32.HI UR4, URZ, 0x4, UR4 ;  /* 0x000000043f047899 */ /* 0x000fc80008011604 */
[----:B------:R-:W-:Y:S02]  /*1ae0*/  ULOP3.LUT UR5, UR4, 0x3fff, URZ, 0xc0, !UPT ;  /* 0x00003fff04057892 */ /* 0x000fe4000f8ec03f */
[----:B------:R-:W-:Y:S02]  /*1af0*/  ULOP3.LUT UR4, UR44, 0x10000, URZ, 0xfc, !UPT ;  /* 0x000100002c047892 */ /* 0x000fe4000f8efc3f */
[----:B------:R-:W-:Y:S02]  /*1b00*/  ULOP3.LUT UR5, UR5, 0x10000, URZ, 0xfc, !UPT ;  /* 0x0001000005057892 */ /* 0x000fe4000f8efc3f */
[----:B------:R-:W-:Y:S02]  /*1b10*/  ULEA UR6, UR49, UR4, 0xb ;  /* 0x0000000431067291 */ /* 0x000fe4000f8e583f */
[----:B------:R-:W-:-:S05]  /*1b20*/  ULEA UR7, UR49, UR5, 0xa ;  /* 0x0000000531077291 */ /* 0x000fca000f8e503f */
[----:B------:R-:W-:Y:S02]  /*1b30*/  UMOV UR8, UR6 ;  /* 0x0000000600087c82 */ /* 0x000fe40008000000 */
[----:B------:R-:W-:Y:S02]  /*1b40*/  UMOV UR10, UR7 ;  /* 0x00000007000a7c82 */ /* 0x000fe40008000000 */
[----:B------:R-:W-:Y:S01]  /*1b50*/  HGMMA.64x128x16.F32 R88, gdesc[UR8], RZ, !UPT, gsb0 ;  /* 0x01e00000085879f0 */ /* 0x000fe2000c0008ff */
[----:B------:R-:W-:Y:S01]  /*1b60*/  UIADD3 UR8, UR6, 0x400, URZ ;  /* 0x0000040006087890 */ /* 0x000fe2000fffe03f */
[----:B------:R-:W-:Y:S01]  /*1b70*/  UMOV UR9, 0x40000040 ;  /* 0x4000004000097882 */ /* 0x000fe20000000000 */
[----:B------:R-:W-:Y:S02]  /*1b80*/  WARPGROUP.DEPBAR.LE gsb0, 0x0 ;  /* 0x00008000000079c5 */ /* 0x000fe40000010000 */
[----:B------:R-:W-:-:S07]  /*1b90*/  WARPGROUP.ARRIVE ;  /* 0x00000000000079c5 */ /* 0x000fce0000000000 */
[----:B------:R-:W-:Y:S01]  /*1ba0*/  HGMMA.64x128x16.F32 R24, gdesc[UR8], RZ, !UPT, gsb0 ;  /* 0x01e00000081879f0 */ /* 0x000fe2000c0008ff */
[----:B------:R-:W-:Y:S02]  /*1bb0*/  UIADD3 UR8, UR6, 0x2, URZ ;  /* 0x0000000206087890 */ /* 0x000fe4000fffe03f */
[----:B------:R-:W-:Y:S01]  /*1bc0*/  UIADD3 UR10, UR7, 0x2, URZ ;  /* 0x00000002070a7890 */ /* 0x000fe2000fffe03f */
[----:B------:R-:W-:Y:S01]  /*1bd0*/  UMOV UR9, 0x40000040 ;  /* 0x4000004000097882 */ /* 0x000fe20000000000 */
[----:B------:R-:W-:Y:S01]  /*1be0*/  UMOV UR11, 0x40000040 ;  /* 0x40000040000b7882 */ /* 0x000fe20000000000 */
[----:B------:R-:W-:Y:S02]  /*1bf0*/  WARPGROUP.DEPBAR.LE gsb0, 0x0 ;  /* 0x00008000000079c5 */ /* 0x000fe40000010000 */
[----:B------:R-:W-:-:S06]  /*1c00*/  WARPGROUP.ARRIVE ;  /* 0x00000000000079c5 */ /* 0x000fcc0000000000 */
[----:B------:R-:W-:Y:S01]  /*1c10*/  HGMMA.64x128x16.F32 R88, gdesc[UR8], R88, gsb0 ;  /* 0x01e00000085879f0 */ /* 0x000fe20008000858 */
[----:B------:R-:W-:Y:S01]  /*1c20*/  UIADD3 UR8, UR6, 0x402, URZ ;  /* 0x0000040206087890 */ /* 0x000fe2000fffe03f */
[----:B------:R-:W-:Y:S01]  /*1c30*/  UMOV UR9, 0x40000040 ;  /* 0x4000004000097882 */ /* 0x000fe20000000000 */
[----:B------:R-:W-:Y:S02]  /*1c40*/  WARPGROUP.DEPBAR.LE gsb0, 0x0 ;  /* 0x00008000000079c5 */ /* 0x000fe40000010000 */
[----:B------:R-:W-:-:S07]  /*1c50*/  WARPGROUP.ARRIVE ;  /* 0x00000000000079c5 */ /* 0x000fce0000000000 */
[----:B------:R-:W-:Y:S01]  /*1c60*/  HGMMA.64x128x16.F32 R24, gdesc[UR8], R24, gsb0 ;  /* 0x01e00000081879f0 */ /* 0x000fe20008000818 */
        /* <DEDUP_REMOVED lines=23> */
[----:B------:R-:W-:Y:S03]  /*1de0*/  HGMMA.64x128x16.F32 R24, gdesc[UR8], R24, gsb0 ;  /* 0x01e00000081879f0 */ /* 0x000fe60008000818 */
[----:B------:R-:W-:Y:S02]  /*1df0*/  WARPGROUP.DEPBAR.LE gsb0, 0x0 ;  /* 0x00008000000079c5 */ /* 0x000fe40000010000 */
[----:B------:R-:W-:Y:S05]  /*1e00*/  @!P1 BRA `(.L_x_28) ;  /* 0x0000000400609947 */ /* 0x000fea0003800000 */
[----:B------:R-:W-:Y:S02]  /*1e10*/  UIADD3 UR6, UR49, 0x1, URZ ;  /* 0x0000000131067890 */ /* 0x000fe4000fffe03f */
[----:B------:R-:W-:Y:S02]  /*1e20*/  IMAD.U32 R3, RZ, RZ, UR49 ;  /* 0x00000031ff037e24 */ /* 0x000fe4000f8e00ff */
[----:B------:R-:W-:-:S04]  /*1e30*/  UISETP.NE.AND UP0, UPT, UR6, 0x4, UPT ;  /* 0x000000040600788c */ /* 0x000fc8000bf05270 */
[----:B------:R-:W-:Y:S02]  /*1e40*/  USEL UR7, URZ, 0x1, UP0 ;  /* 0x000000013f077887 */ /* 0x000fe40008000000 */
[----:B------:R-:W-:Y:S02]  /*1e50*/  USEL UR6, UR6, URZ, UP0 ;  /* 0x0000003f06067287 */ /* 0x000fe40008000000 */
[----:B------:R-:W-:-:S06]  /*1e60*/  ULOP3.LUT UR7, UR48, UR7, URZ, 0x3c, !UPT ;  /* 0x0000000730077292 */ /* 0x000fcc000f8e3c3f */
[----:B------:R-:W-:-:S07]  /*1e70*/  IMAD.U32 R6, RZ, RZ, UR7 ;  /* 0x00000007ff067e24 */ /* 0x000fce000f8e00ff */
.L_x_35:
[----:B------:R-:W-:Y:S05]  /*1e80*/  @!P0 BRA `(.L_x_29) ;  /* 0x0000000000048947 */ /* 0x000fea0003800000 */
[----:B-1----:R-:W-:Y:S01]  /*1e90*/  BPT.TRAP 0x1 ;  /* 0x000000040000795c */ /* 0x002fe20000300000 */
.L_x_29:
[----:B------:R-:W-:Y:S01]  /*1ea0*/  ULEA UR7, UR6, UR52, 0x3 ;  /* 0x0000003406077291 */ /* 0x000fe2000f8e183f */
[----:B--2---:R-:W-:-:S08]  /*1eb0*/  SHF.L.U32 R4, R6, 0x1f, RZ ;  /* 0x0000001f06047819 */ /* 0x004fd000000006ff */
[----:B------:R2:W3:Y:S01]  /*1ec0*/  SYNCS.PHASECHK.TRANS64.TRYWAIT P1, [UR7], R4 ;  /* 0x00000004ff0075a7 */ /* 0x0004e20008020147 */
[----:B------:R-:W-:Y:S05]  /*1ed0*/  @!P0 BRA `(.L_x_30) ;  /* 0x0000000000048947 */ /* 0x000fea0003800000 */
[----:B-1----:R-:W-:Y:S01]  /*1ee0*/  BPT.TRAP 0x1 ;  /* 0x000000040000795c */ /* 0x002fe20000300000 */
.L_x_30:
[----:B---3--:R-:W-:Y:S05]  /*1ef0*/  @P1 BRA `(.L_x_31) ;  /* 0x0000000000081947 */ /* 0x008fea0003800000 */
[----:B------:R-:W3:Y:S02]  /*1f00*/  SYNCS.PHASECHK.TRANS64.TRYWAIT P1, [UR7], R4 ;  /* 0x00000004ff0075a7 */ /* 0x000ee40008020147 */
[----:B---3--:R-:W-:Y:S05]  /*1f10*/  @!P1 BRA `(.L_x_32) ;  /* 0x0000008000cc9947 */ /* 0x008fea0003800000 */
.L_x_31:
[----:B------:R-:W-:Y:S01]  /*1f20*/  ULEA UR7, UR6, UR4, 0xb ;  /* 0x0000000406077291 */ /* 0x000fe2000f8e583f */
[----:B------:R-:W-:Y:S01]  /*1f30*/  WARPGROUP.ARRIVE ;  /* 0x00000000000079c5 */ /* 0x000fe20000000000 */
[----:B------:R-:W-:Y:S01]  /*1f40*/  ULEA UR12, UR6, UR5, 0xa ;  /* 0x00000005060c7291 */ /* 0x000fe2000f8e503f */
[----:B------:R-:W-:Y:S01]  /*1f50*/  UMOV UR9, 0x40000040 ;  /* 0x4000004000097882 */ /* 0x000fe20000000000 */
[----:B------:R-:W-:-:S03]  /*1f60*/  UMOV UR11, 0x40000040 ;  /* 0x40000040000b7882 */ /* 0x000fc60000000000 */
[----:B------:R-:W-:Y:S02]  /*1f70*/  UMOV UR8, UR7 ;  /* 0x0000000700087c82 */ /* 0x000fe40008000000 */
[----:B------:R-:W-:Y:S02]  /*1f80*/  UMOV UR10, UR12 ;  /* 0x0000000c000a7c82 */ /* 0x000fe40008000000 */
        /* <DEDUP_REMOVED lines=44> */
[----:B-1----:R-:W-:Y:S01]  /*2250*/  BPT.TRAP 0x1 ;  /* 0x000000040000795c */ /* 0x002fe20000300000 */
.L_x_33:
[----:B------:R-:W-:-:S13]  /*2260*/  ISETP.NE.AND P1, PT, R152, RZ, PT ;  /* 0x000000ff9800720c */ /* 0x000fda0003f25270 */
[----:B--23--:R-:W-:-:S04]  /*2270*/  @P1 LEA R4, R3, UR52, 0x3 ;  /* 0x0000003403041c11 */ /* 0x00cfc8000f8e18ff */
[----:B------:R-:W-:-:S04]  /*2280*/  @P1 IADD3 R4, R4, 0x20, RZ ;  /* 0x0000002004041810 */ /* 0x000fc80007ffe0ff */
[----:B------:R-:W-:-:S04]  /*2290*/  @P1 PRMT R4, R153, 0x654, R4 ;  /* 0x0000065499041816 */ /* 0x000fc80000000004 */
[----:B------:R2:W-:Y:S01]  /*22a0*/  @P1 SYNCS.ARRIVE.TRANS64.RED.A1T0 RZ, [R4+URZ], RZ ;  /* 0x000000ff04ff19a7 */ /* 0x0005e2000810043f */
[----:B------:R-:W-:-:S13]  /*22b0*/  ISETP.GT.U32.AND P1, PT, R22, 0x1, PT ;  /* 0x000000011600780c */ /* 0x000fda0003f24070 */
[----:B--2---:R-:W-:Y:S05]  /*22c0*/  @P1 BRA `(.L_x_34) ;  /* 0x0000000000041947 */ /* 0x004fea0003800000 */
[----:B-1----:R-:W-:Y:S01]  /*22d0*/  BPT.TRAP 0x1 ;  /* 0x000000040000795c */ /* 0x002fe20000300000 */
.L_x_34:
[----:B------:R-:W-:Y:S01]  /*22e0*/  UIADD3 UR6, UR6, 0x1, URZ ;  /* 0x0000000106067890 */ /* 0x000fe2000fffe03f */
[C---:B------:R-:W-:Y:S01]  /*22f0*/  ISETP.GT.AND P2, PT, R0.reuse, 0x1, PT ;  /* 0x000000010000780c */ /* 0x040fe20003f44270 */
[----:B------:R-:W-:Y:S02]  /*2300*/  VIADD R3, R3, 0x1 ;  /* 0x0000000103037836 */ /* 0x000fe40000000000 */
[----:B------:R-:W-:Y:S01]  /*2310*/  UISETP.NE.AND UP0, UPT, UR6, 0x4, UPT ;  /* 0x000000040600788c */ /* 0x000fe2000bf05270 */
[----:B------:R-:W-:Y:S02]  /*2320*/  VIADD R0, R0, 0xffffffff ;  /* 0xffffffff00007836 */ /* 0x000fe40000000000 */
[C---:B------:R-:W-:Y:S01]  /*2330*/  ISETP.NE.AND P1, PT, R3.reuse, 0x4, PT ;  /* 0x000000040300780c */ /* 0x040fe20003f25270 */
[----:B------:R-:W-:Y:S02]  /*2340*/  USEL UR7, URZ, 0x1, UP0 ;  /* 0x000000013f077887 */ /* 0x000fe40008000000 */
[----:B------:R-:W-:Y:S01]  /*2350*/  USEL UR6, UR6, URZ, UP0 ;  /* 0x0000003f06067287 */ /* 0x000fe20008000000 */
[----:B------:R-:W-:-:S03]  /*2360*/  SEL R3, R3, RZ, P1 ;  /* 0x000000ff03037207 */ /* 0x000fc60000800000 */
[----:B------:R-:W-:Y:S01]  /*2370*/  LOP3.LUT R6, R6, UR7, RZ, 0x3c, !PT ;  /* 0x0000000706067c12 */ /* 0x000fe2000f8e3cff */
[----:B------:R-:W-:Y:S07]  /*2380*/  @P2 BRA `(.L_x_35) ;  /* 0xfffffff800bc2947 */ /* 0x000fee000383ffff */
.L_x_28:
[----:B------:R-:W3:Y:S02]  /*2390*/  LDC R0, c[0x0][0x28c] ;  /* 0x0000a300ff007b82 */ /* 0x000ee40000000800 */
[----:B---3--:R-:W-:-:S13]  /*23a0*/  ISETP.GE.AND P1, PT, R0, 0x1, PT ;  /* 0x000000010000780c */ /* 0x008fda0003f26270 */
[----:B------:R-:W-:Y:S05]  /*23b0*/  @!P1 BRA `(.L_x_36) ;  /* 0x0000000000449947 */ /* 0x000fea0003800000 */
[----:B------:R-:W-:Y:S05]  /*23c0*/  @!P0 BRA `(.L_x_37) ;  /* 0x0000000000048947 */ /* 0x000fea0003800000 */
[----:B-1----:R-:W-:Y:S01]  /*23d0*/  BPT.TRAP 0x1 ;  /* 0x000000040000795c */ /* 0x002fe20000300000 */
.L_x_37:
[----:B------:R-:W-:Y:S01]  /*23e0*/  ISETP.NE.AND P0, PT, R152, RZ, PT ;  /* 0x000000ff9800720c */ /* 0x000fe20003f05270 */
[----:B------:R-:W-:Y:S01]  /*23f0*/  UISETP.LT.AND UP1, UPT, UR50, 0x1, UPT ;  /* 0x000000013200788c */ /* 0x000fe2000bf21270 */
[----:B------:R-:W-:-:S11]  /*2400*/  IMAD.U32 R3, RZ, RZ, UR52 ;  /* 0x00000034ff037e24 */ /* 0x000fd6000f8e00ff */
[----:B------:R-:W-:-:S05]  /*2410*/  VOTEU.ANY UP0, P0 ;  /* 0x00000000003f7886 */ /* 0x000fca0000000100 */
[----:B------:R-:W-:-:S04]  /*2420*/  @UP0 USEL UR4, UR50, 0x1, UP1 ;  /* 0x0000000132040887 */ /* 0x000fc80008800000 */
[----:B------:R-:W-:-:S06]  /*2430*/  @UP0 UIADD3 UR4, UR49, UR50, -UR4 ;  /* 0x0000003231040290 */ /* 0x000fcc000fffe804 */
[----:B------:R-:W-:-:S05]  /*2440*/  MOV R0, UR4 ;  /* 0x0000000400007c02 */ /* 0x000fca0008000f00 */
[----:B------:R-:W-:-:S05]  /*2450*/  @P0 IMAD.SHL.U32 R0, R0, 0x8, RZ ;  /* 0x0000000800000824 */ /* 0x000fca00078e00ff */
[----:B------:R-:W-:-:S04]  /*2460*/  @P0 LOP3.LUT R0, R0, 0x18, RZ, 0xc0, !PT ;  /* 0x0000001800000812 */ /* 0x000fc800078ec0ff */
[----:B------:R-:W-:-:S04]  /*2470*/  @P0 IADD3 R0, R3, 0x20, R0 ;  /* 0x0000002003000810 */ /* 0x000fc80007ffe000 */
[----:B------:R-:W-:-:S04]  /*2480*/  @P0 PRMT R0, R153, 0x654, R0 ;  /* 0x0000065499000816 */ /* 0x000fc80000000000 */
[----:B------:R3:W-:Y:S01]  /*2490*/  @P0 SYNCS.ARRIVE.TRANS64.RED.A1T0 RZ, [R0+URZ], RZ ;  /* 0x000000ff00ff09a7 */ /* 0x0007e2000810043f */
[----:B------:R-:W-:-:S13]  /*24a0*/  ISETP.GT.U32.AND P0, PT, R22, 0x1, PT ;  /* 0x000000011600780c */ /* 0x000fda0003f04070 */
[----:B---3--:R-:W-:Y:S05]  /*24b0*/  @P0 BRA `(.L_x_36) ;  /* 0x0000000000040947 */ /* 0x008fea0003800000 */
[----:B-1----:R-:W-:Y:S01]  /*24c0*/  BPT.TRAP 0x1 ;  /* 0x000000040000795c */ /* 0x002fe20000300000 */
.L_x_36:
[----:B------:R-:W-:Y:S01]  /*24d0*/  UIADD3 UR4, UR52, 0x200, URZ ;  /* 0x0000020034047890 */ /* 0x000fe2000fffe03f */
[----:B------:R-:W-:Y:S02]  /*24e0*/  R2UR UR46, R156 ;  /* 0x000000009c2e72ca */ /* 0x000fe400000e0000 */
[----:B------:R-:W-:Y:S01]  /*24f0*/  R2UR UR45, R155 ;  /* 0x000000009b2d72ca */ /* 0x000fe200000e0000 */
[----:B------:R-:W-:-:S06]  /*2500*/  ULOP3.LUT UP0, URZ, UR4, 0x1bf, URZ, 0xc0, !UPT ;  /* 0x000001bf043f7892 */ /* 0x000fcc000f80c03f */
[----:B------:R-:W-:-:S04]  /*2510*/  PLOP3.LUT P0, PT, PT, PT, UP0, 0x80, 0x0 ;  /* 0x000000000000781c */ /* 0x000fc80003f0f008 */
[----:B------:R-:W-:Y:S02]  /*2520*/  USHF.L.U32 UR46, UR46, 0x8, URZ ;  /* 0x000000082e2e7899 */ /* 0x000fe4000800063f */
[----:B------:R-:W-:-:S07]  /*2530*/  USHF.L.U32 UR45, UR45, 0x7, URZ ;  /* 0x000000072d2d7899 */ /* 0x000fce000800063f */
[----:B------:R-:W-:Y:S05]  /*2540*/  @!P0 BRA `(.L_x_38) ;  /* 0x00000000007c8947 */ /* 0x000fea0003800000 */
[----:B------:R-:W-:Y:S01]  /*2550*/  MOV R23, 0x0 ;  /* 0x0000000000177802 */ /* 0x000fe20000000f00 */
[----:B------:R-:W-:Y:S01]  /*2560*/  ULDC.64 UR4, c[0x4][0x80] ;  /* 0x0100200000047ab9 */ /* 0x000fe20000000a00 */
[----:B------:R-:W-:Y:S01]  /*2570*/  ULDC.64 UR6, c[0x4][0x10] ;  /* 0x0100040000067ab9 */ /* 0x000fe20000000a00 */
[----:B--2---:R-:W-:Y:S01]  /*2580*/  MOV R4, UR4 ;  /* 0x0000000400047c02 */ /* 0x004fe20008000f00 */
[----:B------:R2:W3:Y:S01]  /*2590*/  LDC.64 R14, c[0x4][R23] ;  /* 0x01000000170e7b82 */ /* 0x0004e20000000a00 */
[----:B------:R-:W-:Y:S01]  /*25a0*/  IMAD.U32 R5, RZ, RZ, UR5 ;  /* 0x00000005ff057e24 */ /* 0x000fe2000f8e00ff */
[----:B------:R-:W-:Y:S01]  /*25b0*/  ULDC.64 UR4, c[0x4][0x88] ;  /* 0x0100220000047ab9 */ /* 0x000fe20000000a00 */
[----:B------:R-:W-:Y:S01]  /*25c0*/  IMAD.U32 R10, RZ, RZ, UR6 ;  /* 0x00000006ff0a7e24 */ /* 0x000fe2000f8e00ff */
[----:B------:R-:W-:Y:S01]  /*25d0*/  MOV R7, UR5 ;  /* 0x0000000500077c02 */ /* 0x000fe20008000f00 */
[----:B------:R-:W-:Y:S01]  /*25e0*/  IMAD.U32 R6, RZ, RZ, UR4 ;  /* 0x00000004ff067e24 */ /* 0x000fe2000f8e00ff */
[----:B------:R-:W-:Y:S01]  /*25f0*/  MOV R8, 0x70 ;  /* 0x0000007000087802 */ /* 0x000fe20000000f00 */
[----:B------:R-:W-:-:S02]  /*2600*/  IMAD.U32 R11, RZ, RZ, UR7 ;  /* 0x00000007ff0b7e24 */ /* 0x000fc4000f8e00ff */
[----:B------:R-:W-:Y:S02]  /*2610*/  IMAD.MOV.U32 R12, RZ, RZ, 0x1 ;  /* 0x00000001ff0c7424 */ /* 0x000fe400078e00ff */
[----:B--2---:R-:W-:-:S07]  /*2620*/  IMAD.MOV.U32 R13, RZ, RZ, RZ ;  /* 0x000000ffff0d7224 */ /* 0x004fce00078e00ff */
[----:B------:R-:W-:-:S07]  /*2630*/  LEPC R20, `(.L_x_39) ;  /* 0x000000001014794e */ /* 0x000fce0000000000 */
[----:B-1-3--:R-:W-:Y:S05]  /*2640*/  CALL.ABS.NOINC R14 ;  /* 0x000000000e007343 */ /* 0x00afea0003c00000 */
.L_x_39:
[----:B------:R1:W2:Y:S01]  /*2650*/  LDC.64 R14, c[0x4][R23] ;  /* 0x01000000170e7b82 */ /* 0x0002a20000000a00 */
[----:B------:R-:W-:Y:S01]  /*2660*/  ULDC.64 UR4, c[0x4][0x80] ;  /* 0x0100200000047ab9 */ /* 0x000fe20000000a00 */
[----:B------:R-:W-:Y:S01]  /*2670*/  ULDC.64 UR6, c[0x4][0x10] ;  /* 0x0100040000067ab9 */ /* 0x000fe20000000a00 */
[----:B------:R-:W-:Y:S01]  /*2680*/  MOV R4, UR4 ;  /* 0x0000000400047c02 */ /* 0x000fe20008000f00 */
        /* <DEDUP_REMOVED lines=8> */
[----:B-1----:R-:W-:-:S07]  /*2710*/  IMAD.MOV.U32 R13, RZ, RZ, RZ ;  /* 0x000000ffff0d7224 */ /* 0x002fce00078e00ff */
[----:B------:R-:W-:-:S07]  /*2720*/  LEPC R20, `(.L_x_38) ;  /* 0x000000001014794e */ /* 0x000fce0000000000 */
[----:B--2---:R-:W-:Y:S05]  /*2730*/  CALL.ABS.NOINC R14 ;  /* 0x000000000e007343 */ /* 0x004fea0003c00000 */
.L_x_38:
[----:B--2---:R-:W2:Y:S01]  /*2740*/  LDC R4, c[0x0][0x288] ;  /* 0x0000a200ff047b82 */ /* 0x004ea20000000800 */
[----:B------:R-:W-:Y:S01]  /*2750*/  ULDC.64 UR4, c[0x0][0x590] ;  /* 0x0001640000047ab9 */ /* 0x000fe20000000a00 */
[----:B------:R-:W-:Y:S01]  /*2760*/  SHF.R.U32.HI R0, RZ, 0x2, R18 ;  /* 0x00000002ff007819 */ /* 0x000fe20000011612 */
[----:B------:R-:W-:Y:S01]  /*2770*/  IMAD.U32 R168, RZ, RZ, UR5 ;  /* 0x00000005ffa87e24 */ /* 0x000fe2000f8e00ff */
[----:B------:R-:W-:Y:S01]  /*2780*/  MOV R167, UR4 ;  /* 0x0000000400a77c02 */ /* 0x000fe20008000f00 */
[----:B------:R-:W-:Y:S01]  /*2790*/  ULDC UR4, c[0x0][0x284] ;  /* 0x0000a10000047ab9 */ /* 0x000fe20000000800 */
[C---:B------:R-:W-:Y:S02]  /*27a0*/  LOP3.LUT R6, R18.reuse, 0xe0, RZ, 0xc0, !PT ;  /* 0x000000e012067812 */ /* 0x040fe400078ec0ff */
[----:B------:R-:W-:Y:S02]  /*27b0*/  ISETP.NE.U32.AND P1, PT, R167, RZ, PT ;  /* 0x000000ffa700720c */ /* 0x000fe40003f25070 */
[----:B------:R-:W-:-:S02]  /*27c0*/  LOP3.LUT R3, R18, 0x3, RZ, 0xc0, !PT ;  /* 0x0000000312037812 */ /* 0x000fc400078ec0ff */
[----:B------:R-:W-:Y:S02]  /*27d0*/  ISETP.NE.AND.EX P1, PT, R168, RZ, PT, P1 ;  /* 0x000000ffa800720c */ /* 0x000fe40003f25310 */
[----:B------:R-:W-:Y:S02]  /*27e0*/  LOP3.LUT R9, R0, 0x7, RZ, 0xc0, !PT ;  /* 0x0000000700097812 */ /* 0x000fe400078ec0ff */
[----:B------:R-:W-:Y:S01]  /*27f0*/  SHF.R.U32.HI R0, RZ, 0x1, R6 ;  /* 0x00000001ff007819 */ /* 0x000fe20000011606 */
[----:B--2---:R-:W-:-:S03]  /*2800*/  IMAD R4, R3, -0x2, R4 ;  /* 0xfffffffe03047824 */ /* 0x004fc600078e0204 */
[----:B------:R-:W-:Y:S01]  /*2810*/  IADD3 R3, -R0, UR4, -R9 ;  /* 0x0000000400037c10 */ /* 0x000fe2000fffe909 */
[----:B------:R-:W-:-:S04]  /*2820*/  IMAD R8, R155, -0x80, R4 ;  /* 0xffffff809b087824 */ /* 0x000fc800078e0204 */
[----:B------:R-:W-:Y:S01]  /*2830*/  IMAD R156, R156, -0x100, R3 ;  /* 0xffffff009c9c7824 */ /* 0x000fe200078e0203 */
[----:B------:R-:W-:Y:S06]  /*2840*/  @!P1 BRA `(.L_x_40) ;  /* 0x0000000000549947 */ /* 0x000fec0003800000 */
[----:B------:R-:W-:Y:S02]  /*2850*/  ULDC.64 UR4, c[0x0][0x588] ;  /* 0x0001620000047ab9 */ /* 0x000fe40000000a00 */
[----:B------:R-:W-:-:S04]  /*2860*/  ISETP.NE.U32.AND P0, PT, RZ, UR4, PT ;  /* 0x00000004ff007c0c */ /* 0x000fc8000bf05070 */
[----:B------:R-:W-:-:S13]  /*2870*/  ISETP.NE.AND.EX P0, PT, RZ, UR5, PT, P0 ;  /* 0x00000005ff007c0c */ /* 0x000fda000bf05300 */
[----:B------:R-:W-:Y:S05]  /*2880*/  @!P0 BRA `(.L_x_41) ;  /* 0x0000000000288947 */ /* 0x000fea0003800000 */
[----:B------:R-:W2:Y:S01]  /*2890*/  LDC.64 R4, c[0x0][0x588] ;  /* 0x00016200ff047b82 */ /* 0x000ea20000000a00 */
[----:B------:R-:W-:-:S04]  /*28a0*/  IMAD R3, R167, UR47, RZ ;  /* 0x0000002fa7037c24 */ /* 0x000fc8000f8e02ff */
[----:B--2---:R-:W-:-:S05]  /*28b0*/  IMAD.WIDE R4, R3, 0x4, R4 ;  /* 0x0000000403047825 */ /* 0x004fca00078e0204 */
[----:B------:R-:W2:Y:S01]  /*28c0*/  LDG.E R157, desc[UR42][R4.64] ;  /* 0x0000002a049d7981 */ /* 0x000ea2000c1e1900 */
[----:B------:R-:W-:Y:S01]  /*28d0*/  IMAD.MOV.U32 R154, RZ, RZ, 0x1 ;  /* 0x00000001ff9a7424 */ /* 0x000fe200078e00ff */
[----:B------:R-:W-:Y:S01]  /*28e0*/  MOV R159, 0x1 ;  /* 0x00000001009f7802 */ /* 0x000fe20000000f00 */
[----:B------:R-:W-:Y:S02]  /*28f0*/  IMAD.MOV.U32 R161, RZ, RZ, 0x1 ;  /* 0x00000001ffa17424 */ /* 0x000fe400078e00ff */
[----:B--2---:R-:W-:Y:S01]  /*2900*/  IMAD.MOV.U32 R160, RZ, RZ, R157 ;  /* 0x000000ffffa07224 */ /* 0x004fe200078e009d */
[----:B------:R-:W-:Y:S01]  /*2910*/  MOV R163, R157 ;  /* 0x0000009d00a37202 */ /* 0x000fe20000000f00 */
[----:B------:R-:W-:Y:S06]  /*2920*/  BRA `(.L_x_40) ;  /* 0x00000000001c7947 */ /* 0x000fec0003800000 */
.L_x_41:
[----:B------:R-:W-:Y:S01]  /*2930*/  ULDC UR4, c[0x0][0x580] ;  /* 0x0001600000047ab9 */ /* 0x000fe20000000800 */
[----:B------:R-:W-:Y:S01]  /*2940*/  IMAD.MOV.U32 R154, RZ, RZ, 0x1 ;  /* 0x00000001ff9a7424 */ /* 0x000fe200078e00ff */
[----:B------:R-:W-:Y:S01]  /*2950*/  MOV R161, 0x1 ;  /* 0x0000000100a17802 */ /* 0x000fe20000000f00 */
[----:B------:R-:W-:Y:S01]  /*2960*/  IMAD.MOV.U32 R159, RZ, RZ, 0x1 ;  /* 0x00000001ff9f7424 */ /* 0x000fe200078e00ff */
[----:B------:R-:W-:Y:S01]  /*2970*/  MOV R163, UR4 ;  /* 0x0000000400a37c02 */ /* 0x000fe20008000f00 */
[----:B------:R-:W-:Y:S02]  /*2980*/  IMAD.U32 R157, RZ, RZ, UR4 ;  /* 0x00000004ff9d7e24 */ /* 0x000fe4000f8e00ff */
[----:B------:R-:W-:-:S07]  /*2990*/  IMAD.U32 R160, RZ, RZ, UR4 ;  /* 0x00000004ffa07e24 */ /* 0x000fce000f8e00ff */
.L_x_40:
[----:B------:R-:W2:Y:S02]  /*29a0*/  LDC.64 R10, c[0x0][0x5b0] ;  /* 0x00016c00ff0a7b82 */ /* 0x000ea40000000a00 */
[----:B--2---:R-:W-:-:S04]  /*29b0*/  ISETP.NE.U32.AND P0, PT, R10, RZ, PT ;  /* 0x000000ff0a00720c */ /* 0x004fc80003f05070 */
[----:B------:R-:W-:-:S13]  /*29c0*/  ISETP.NE.AND.EX P0, PT, R11, RZ, PT, P0 ;  /* 0x000000ff0b00720c */ /* 0x000fda0003f05300 */
[----:B------:R-:W-:Y:S05]  /*29d0*/  @!P0 BRA `(.L_x_42) ;  /* 0x00000000002c8947 */ /* 0x000fea0003800000 */
[----:B------:R-:W-:Y:S02]  /*29e0*/  ULDC.64 UR4, c[0x0][0x5a8] ;  /* 0x00016a0000047ab9 */ /* 0x000fe40000000a00 */
[----:B------:R-:W-:-:S04]  /*29f0*/  ISETP.NE.U32.AND P0, PT, RZ, UR4, PT ;  /* 0x00000004ff007c0c */ /* 0x000fc8000bf05070 */
[----:B------:R-:W-:-:S13]  /*2a00*/  ISETP.NE.AND.EX P0, PT, RZ, UR5, PT, P0 ;  /* 0x00000005ff007c0c */ /* 0x000fda000bf05300 */
[----:B------:R-:W-:Y:S05]  /*2a10*/  @!P0 BRA `(.L_x_43) ;  /* 0x0000000000148947 */ /* 0x000fea0003800000 */
[----:B------:R-:W2:Y:S01]  /*2a20*/  LDC.64 R4, c[0x0][0x5a8] ;  /* 0x00016a00ff047b82 */ /* 0x000ea20000000a00 */
[----:B------:R-:W-:-:S04]  /*2a30*/  IMAD R3, R10, UR47, RZ ;  /* 0x0000002f0a037c24 */ /* 0x000fc8000f8e02ff */
[----:B--2---:R-:W-:-:S05]  /*2a40*/  IMAD.WIDE R4, R3, 0x4, R4 ;  /* 0x0000000403047825 */ /* 0x004fca00078e0204 */
[----:B------:R2:W5:Y:S01]  /*2a50*/  LDG.E R158, desc[UR42][R4.64] ;  /* 0x0000002a049e7981 */ /* 0x000562000c1e1900 */
[----:B------:R-:W-:Y:S05]  /*2a60*/  BRA `(.L_x_42) ;  /* 0x0000000000087947 */ /* 0x000fea0003800000 */
.L_x_43:
[----:B------:R-:W-:Y:S02]  /*2a70*/  ULDC UR4, c[0x0][0x5a0] ;  /* 0x0001680000047ab9 */ /* 0x000fe40000000800 */
[----:B------:R-:W-:-:S07]  /*2a80*/  IMAD.U32 R158, RZ, RZ, UR4 ;  /* 0x00000004ff9e7e24 */ /* 0x000fce000f8e00ff */
.L_x_42:
[----:B------:R-:W3:Y:S01]  /*2a90*/  LDC.64 R10, c[0x0][0x5c0] ;  /* 0x00017000ff0a7b82 */ /* 0x000ee20000000a00 */
[----:B------:R-:W-:Y:S01]  /*2aa0*/  ULDC.64 UR4, c[0x0][0x588] ;  /* 0x0001620000047ab9 */ /* 0x000fe20000000a00 */
[----:B------:R-:W-:Y:S02]  /*2ab0*/  ISETP.EQ.U32.AND P4, PT, R167, RZ, PT ;  /* 0x000000ffa700720c */ /* 0x000fe40003f82070 */
[----:B------:R-:W-:Y:S02]  /*2ac0*/  ISETP.NE.U32.AND P3, PT, RZ, UR4, PT ;  /* 0x00000004ff007c0c */ /* 0x000fe4000bf65070 */
[----:B------:R-:W-:Y:S02]  /*2ad0*/  LOP3.LUT P5, RZ, R161, 0xff, RZ, 0xc0, !PT ;  /* 0x000000ffa1ff7812 */ /* 0x000fe400078ac0ff */
[----:B------:R-:W4:Y:S01]  /*2ae0*/  LDC R165, c[0x0][0x5c8] ;  /* 0x00017200ffa57b82 */ /* 0x000f220000000800 */
[----:B------:R-:W-:Y:S02]  /*2af0*/  ISETP.NE.AND.EX P3, PT, RZ, UR5, PT, P3 ;  /* 0x00000005ff007c0c */ /* 0x000fe4000bf65330 */
[----:B------:R-:W-:-:S02]  /*2b00*/  FSEL R0, R163, R160, !P5 ;  /* 0x000000a0a3007208 */ /* 0x000fc40006800000 */
[----:B------:R-:W-:Y:S02]  /*2b10*/  ISETP.EQ.OR.EX P4, PT, R168, RZ, !P3, P4 ;  /* 0x000000ffa800720c */ /* 0x000fe40005f82740 */
[----:B------:R-:W-:Y:S02]  /*2b20*/  PLOP3.LUT P0, PT, PT, PT, PT, 0x8, 0x0 ;  /* 0x000000000000781c */ /* 0x000fe40003f0e170 */
[----:B------:R-:W-:Y:S02]  /*2b30*/  PLOP3.LUT P3, PT, P3, PT, PT, 0x8, 0x0 ;  /* 0x000000000000781c */ /* 0x000fe40001f6e170 */
[C---:B------:R-:W-:Y:S02]  /*2b40*/  FSEL R160, R157.reuse, R160, !P1 ;  /* 0x000000a09da07208 */ /* 0x040fe40004800000 */
[----:B------:R-:W-:Y:S02]  /*2b50*/  FSEL R0, R157, R0, !P1 ;  /* 0x000000009d007208 */ /* 0x000fe40004800000 */
[----:B---3--:R-:W-:-:S04]  /*2b60*/  ISETP.NE.U32.AND P2, PT, R10, RZ, PT ;  /* 0x000000ff0a00720c */ /* 0x008fc80003f45070 */
[----:B------:R-:W-:-:S04]  /*2b70*/  ISETP.NE.AND.EX P2, PT, R11, RZ, PT, P2 ;  /* 0x000000ff0b00720c */ /* 0x000fc80003f45320 */
[----:B----4-:R-:W-:Y:S01]  /*2b80*/  FSEL R165, R165, RZ, !P2 ;  /* 0x000000ffa5a57208 */ /* 0x010fe20005000000 */
[----:B------:R-:W-:Y:S08]  /*2b90*/  @!P4 BRA `(.L_x_44) ;  /* 0x00000000003cc947 */ /* 0x000ff00003800000 */
[----:B------:R-:W-:Y:S04]  /*2ba0*/  BSSY B0, `(.L_x_44) ;  /* 0x000000e000007945 */ /* 0x000fe80003800000 */
[----:B------:R-:W-:Y:S05]  /*2bb0*/  @!P1 BRA `(.L_x_45) ;  /* 0x0000000000249947 */ /* 0x000fea0003800000 */
[----:B------:R-:W-:Y:S02]  /*2bc0*/  LOP3.LUT P4, RZ, R159, 0xff, RZ, 0xc0, !PT ;  /* 0x000000ff9fff7812 */ /* 0x000fe4000788c0ff */
[----:B------:R-:W-:Y:S02]  /*2bd0*/  PLOP3.LUT P0, PT, P3, PT, PT, 0x80, 0x0 ;  /* 0x000000000000781c */ /* 0x000fe40001f0f070 */
[----:B------:R-:W-:-:S09]  /*2be0*/  PRMT R161, RZ, 0x7610, R161 ;  /* 0x00007610ffa17816 */ /* 0x000fd200000000a1 */
[----:B------:R-:W-:Y:S05]  /*2bf0*/  @!P4 BRA `(.L_x_46) ;  /* 0x000000000020c947 */ /* 0x000fea0003800000 */
[----:B------:R-:W-:Y:S01]  /*2c00*/  FSETP.EQ.AND P0, PT, R157, RZ, PT ;  /* 0x000000ff9d00720b */ /* 0x000fe20003f02000 */
[----:B------:R-:W-:Y:S01]  /*2c10*/  IMAD.MOV.U32 R160, RZ, RZ, R157 ;  /* 0x000000ffffa07224 */ /* 0x000fe200078e009d */
[----:B------:R-:W-:Y:S02]  /*2c20*/  PRMT R161, R159, 0x7610, R161 ;  /* 0x000076109fa17816 */ /* 0x000fe400000000a1 */
[----:B------:R-:W-:Y:S01]  /*2c30*/  MOV R0, R157 ;  /* 0x0000009d00007202 */ /* 0x000fe20000000f00 */
[----:B------:R-:W-:Y:S08]  /*2c40*/  BRA `(.L_x_46) ;  /* 0x00000000000c7947 */ /* 0x000ff00003800000 */
.L_x_45:
[----:B------:R-:W-:Y:S01]  /*2c50*/  FSETP.EQ.AND P0, PT, R157, RZ, PT ;  /* 0x000000ff9d00720b */ /* 0x000fe20003f02000 */
[--C-:B------:R-:W-:Y:S02]  /*2c60*/  IMAD.MOV.U32 R160, RZ, RZ, R157.reuse ;  /* 0x000000ffffa07224 */ /* 0x100fe400078e009d */
[----:B------:R-:W-:-:S10]  /*2c70*/  IMAD.MOV.U32 R0, RZ, RZ, R157 ;  /* 0x000000ffff007224 */ /* 0x000fd400078e009d */
.L_x_46:
[----:B-1----:R-:W-:Y:S05]  /*2c80*/  BSYNC B0 ;  /* 0x0000000000007941 */ /* 0x002fea0003800000 */
.L_x_44:
[----:B------:R-:W-:Y:S04]  /*2c90*/  BSSY B0, `(.L_x_47) ;  /* 0x000000f000007945 */ /* 0x000fe80003800000 */
[----:B------:R-:W-:Y:S05]  /*2ca0*/  @!P1 BRA `(.L_x_48) ;  /* 0x0000000000289947 */ /* 0x000fea0003800000 */
[----:B------:R-:W-:Y:S02]  /*2cb0*/  LOP3.LUT P1, RZ, R154, 0xff, RZ, 0xc0, !PT ;  /* 0x000000ff9aff7812 */ /* 0x000fe4000782c0ff */
[----:B------:R-:W-:Y:S02]  /*2cc0*/  PRMT R159, RZ, 0x7610, R159 ;  /* 0x00007610ff9f7816 */ /* 0x000fe4000000009f */
[----:B------:R-:W-:-:S09]  /*2cd0*/  PRMT R161, RZ, 0x7610, R161 ;  /* 0x00007610ffa17816 */ /* 0x000fd200000000a1 */
[----:B------:R-:W-:Y:S05]  /*2ce0*/  @!P1 BRA `(.L_x_49) ;  /* 0x0000000000249947 */ /* 0x000fea0003800000 */
[----:B------:R-:W-:Y:S01]  /*2cf0*/  FSETP.EQ.AND P3, PT, R157, RZ, PT ;  /* 0x000000ff9d00720b */ /* 0x000fe20003f62000 */
[----:B------:R-:W-:Y:S01]  /*2d00*/  IMAD.MOV.U32 R0, RZ, RZ, R157 ;  /* 0x000000ffff007224 */ /* 0x000fe200078e009d */
[C---:B------:R-:W-:Y:S02]  /*2d10*/  PRMT R159, R154.reuse, 0x7610, R159 ;  /* 0x000076109a9f7816 */ /* 0x040fe4000000009f */
[----:B------:R-:W-:Y:S02]  /*2d20*/  MOV R160, R157 ;  /* 0x0000009d00a07202 */ /* 0x000fe40000000f00 */
[----:B------:R-:W-:Y:S01]  /*2d30*/  PRMT R161, R154, 0x7610, R161 ;  /* 0x000076109aa17816 */ /* 0x000fe200000000a1 */
[----:B------:R-:W-:Y:S06]  /*2d40*/  BRA `(.L_x_49) ;  /* 0x00000000000c7947 */ /* 0x000fec0003800000 */
.L_x_48:
[----:B------:R-:W-:Y:S01]  /*2d50*/  FSETP.EQ.AND P3, PT, R157, RZ, PT ;  /* 0x000000ff9d00720b */ /* 0x000fe20003f62000 */
[----:B------:R-:W-:Y:S01]  /*2d60*/  IMAD.MOV.U32 R160, RZ, RZ, R157 ;  /* 0x000000ffffa07224 */ /* 0x000fe200078e009d */
[----:B------:R-:W-:-:S11]  /*2d70*/  MOV R0, R157 ;  /* 0x0000009d00007202 */ /* 0x000fd60000000f00 */
.L_x_49:
[----:B-1----:R-:W-:Y:S05]  /*2d80*/  BSYNC B0 ;  /* 0x0000000000007941 */ /* 0x002fea0003800000 */
.L_x_47:
[--C-:B------:R-:W-:Y:S01]  /*2d90*/  IMAD.MOV.U32 R23, RZ, RZ, R165.reuse ;  /* 0x000000ffff177224 */ /* 0x100fe200078e00a5 */
[----:B------:R-:W-:Y:S01]  /*2da0*/  MOV R3, RZ ;  /* 0x000000ff00037202 */ /* 0x000fe20000000f00 */
[--C-:B------:R-:W-:Y:S02]  /*2db0*/  IMAD.MOV.U32 R155, RZ, RZ, R165.reuse ;  /* 0x000000ffff9b7224 */ /* 0x100fe400078e00a5 */
[----:B------:R-:W-:Y:S02]  /*2dc0*/  IMAD.MOV.U32 R7, RZ, RZ, RZ ;  /* 0x000000ffff077224 */ /* 0x000fe400078e00ff */
[----:B------:R-:W-:Y:S01]  /*2dd0*/  IMAD.MOV.U32 R21, RZ, RZ, R165 ;  /* 0x000000ffff157224 */ /* 0x000fe200078e00a5 */
[----:B------:R-:W-:Y:S06]  /*2de0*/  @!P2 BRA `(.L_x_50) ;  /* 0x000000000080a947 */ /* 0x000fec0003800000 */
[----:B------:R-:W1:Y:S01]  /*2df0*/  LDC.64 R12, c[0x0][0x5d0] ;  /* 0x00017400ff0c7b82 */ /* 0x000e620000000a00 */
[----:B------:R-:W-:Y:S01]  /*2e00*/  SHF.R.U32.HI R6, RZ, 0x5, R6 ;  /* 0x00000005ff067819 */ /* 0x000fe20000011606 */
[----:B------:R-:W-:Y:S01]  /*2e10*/  USHF.R.S32.HI UR4, URZ, 0x1f, UR47 ;  /* 0x0000001f3f047899 */ /* 0x000fe2000801142f */
[----:B------:R-:W-:Y:S02]  /*2e20*/  ISETP.GE.AND P1, PT, R8, 0x1, PT ;  /* 0x000000010800780c */ /* 0x000fe40003f26270 */
[----:B--2---:R-:W-:Y:S02]  /*2e30*/  SHF.L.U32 R4, R6, 0x4, RZ ;  /* 0x0000000406047819 */ /* 0x004fe400000006ff */
[----:B------:R-:W-:Y:S02]  /*2e40*/  ISETP.LT.OR P5, PT, R156, 0x1, !P1 ;  /* 0x000000019c00780c */ /* 0x000fe40004fa1670 */
[----:B------:R-:W-:Y:S02]  /*2e50*/  LOP3.LUT R4, R4, 0xfffffff0, R9, 0xe2, !PT ;  /* 0xfffffff004047812 */ /* 0x000fe400078ee209 */
[----:B------:R-:W-:-:S03]  /*2e60*/  ISETP.LT.OR P4, PT, R156, 0x81, !P1 ;  /* 0x000000819c00780c */ /* 0x000fc60004f81670 */
[----:B------:R-:W-:-:S05]  /*2e70*/  VIADD R4, R4, UR46 ;  /* 0x0000002e04047c36 */ /* 0x000fca0008000000 */
[--C-:B------:R-:W-:Y:S01]  /*2e80*/  SHF.R.S32.HI R5, RZ, 0x1f, R4.reuse ;  /* 0x0000001fff057819 */ /* 0x100fe20000011404 */
[C---:B-1----:R-:W-:Y:S02]  /*2e90*/  IMAD R6, R12.reuse, UR4, RZ ;  /* 0x000000040c067c24 */ /* 0x042fe4000f8e02ff */
[----:B------:R-:W-:-:S04]  /*2ea0*/  IMAD.WIDE.U32 R4, R12, UR47, R4 ;  /* 0x0000002f0c047c25 */ /* 0x000fc8000f8e0004 */
[----:B------:R-:W-:Y:S01]  /*2eb0*/  IMAD R9, R13, UR47, R6 ;  /* 0x0000002f0d097c24 */ /* 0x000fe2000f8e0206 */
[----:B------:R-:W-:-:S03]  /*2ec0*/  LEA R8, P2, R4, R10, 0x1 ;  /* 0x0000000a04087211 */ /* 0x000fc600078408ff */
[----:B------:R-:W-:-:S05]  /*2ed0*/  IMAD.IADD R5, R5, 0x1, R9 ;  /* 0x0000000105057824 */ /* 0x000fca00078e0209 */
[----:B------:R-:W-:Y:S02]  /*2ee0*/  LEA.HI.X R9, R4, R11, R5, 0x1, P2 ;  /* 0x0000000b04097211 */ /* 0x000fe400010f0c05 */
[C---:B------:R-:W-:Y:S02]  /*2ef0*/  ISETP.LT.OR P2, PT, R156.reuse, 0x9, !P1 ;  /* 0x000000099c00780c */ /* 0x040fe40004f41670 */
[----:B------:R-:W-:Y:S01]  /*2f00*/  ISETP.LT.OR P1, PT, R156, 0x89, !P1 ;  /* 0x000000899c00780c */ /* 0x000fe20004f21670 */
[----:B------:R-:W2:Y:S04]  /*2f10*/  @!P5 LDG.E.U16 R10, desc[UR42][R8.64] ;  /* 0x0000002a080ad981 */ /* 0x000ea8000c1e1500 */
[----:B------:R-:W3:Y:S06]  /*2f20*/  @!P4 LDG.E.U16 R5, desc[UR42][R8.64+0x100] ;  /* 0x0001002a0805c981 */ /* 0x000eec000c1e1500 */
[----:B------:R-:W4:Y:S04]  /*2f30*/  @!P2 LDG.E.U16 R4, desc[UR42][R8.64+0x10] ;  /* 0x0000102a0804a981 */ /* 0x000f28000c1e1500 */
[----:B------:R-:W4:Y:S01]  /*2f40*/  @!P1 LDG.E.U16 R6, desc[UR42][R8.64+0x110] ;  /* 0x0001102a08069981 */ /* 0x000f22000c1e1500 */
[----:B------:R-:W-:Y:S01]  /*2f50*/  MOV R155, RZ ;  /* 0x000000ff009b7202 */ /* 0x000fe20000000f00 */
[----:B------:R-:W-:Y:S01]  /*2f60*/  IMAD.MOV.U32 R165, RZ, RZ, RZ ;  /* 0x000000ffffa57224 */ /* 0x000fe200078e00ff */
[----:B--2---:R-:W-:-:S02]  /*2f70*/  @!P5 PRMT R155, R10, 0x5410, RZ ;  /* 0x000054100a9bd816 */ /* 0x004fc400000000ff */
[----:B---3--:R-:W-:Y:S02]  /*2f80*/  @!P4 PRMT R165, R5, 0x5410, RZ ;  /* 0x0000541005a5c816 */ /* 0x008fe400000000ff */
[----:B----4-:R-:W-:Y:S02]  /*2f90*/  @!P2 PRMT R155, R155, 0x5410, R4 ;  /* 0x000054109b9ba816 */ /* 0x010fe40000000004 */
[----:B------:R-:W-:-:S03]  /*2fa0*/  @!P1 PRMT R165, R165, 0x5410, R6 ;  /* 0x00005410a5a59816 */ /* 0x000fc60000000006 */
[--C-:B------:R-:W-:Y:S02]  /*2fb0*/  HADD2.F32 R21, -RZ, R155.reuse.H0_H0 ;  /* 0x2000009bff157230 */ /* 0x100fe40000004100 */
[----:B------:R-:W-:Y:S02]  /*2fc0*/  HADD2.F32 R155, -RZ, R155.H1_H1 ;  /* 0x3000009bff9b7230 */ /* 0x000fe40000004100 */
[--C-:B------:R-:W-:Y:S02]  /*2fd0*/  HADD2.F32 R23, -RZ, R165.reuse.H0_H0 ;  /* 0x200000a5ff177230 */ /* 0x100fe40000004100 */
[----:B------:R-:W-:-:S07]  /*2fe0*/  HADD2.F32 R165, -RZ, R165.H1_H1 ;  /* 0x300000a5ffa57230 */ /* 0x000fce0000004100 */
.L_x_50:
[----:B------:R-:W-:Y:S01]  /*2ff0*/  BSSY B0, `(.L_x_51) ;  /* 0x0000023000007945 */ /* 0x000fe20003800000 */
[----:B------:R-:W-:Y:S01]  /*3000*/  IMAD.MOV.U32 R6, RZ, RZ, RZ ;  /* 0x000000ffff067224 */ /* 0x000fe200078e00ff */
[----:B--2---:R-:W-:Y:S02]  /*3010*/  CS2R R4, SRZ ;  /* 0x0000000000047805 */ /* 0x004fe4000001ff00 */
[----:B------:R-:W-:Y:S02]  /*3020*/  CS2R R10, SRZ ;  /* 0x00000000000a7805 */ /* 0x000fe4000001ff00 */
[----:B------:R-:W-:Y:S01]  /*3030*/  CS2R R8, SRZ ;  /* 0x0000000000087805 */ /* 0x000fe2000001ff00 */
[----:B------:R-:W-:Y:S06]  /*3040*/  @P0 BRA `(.L_x_52) ;  /* 0x0000000000740947 */ /* 0x000fec0003800000 */
[----:B------:R-:W-:-:S13]  /*3050*/  ISETP.NE.AND P1, PT, R166, 0x3, PT ;  /* 0x00000003a600780c */ /* 0x000fda0003f25270 */
[----:B------:R-:W-:Y:S05]  /*3060*/  @!P1 BRA `(.L_x_53) ;  /* 0x0000000000049947 */ /* 0x000fea0003800000 */
[----:B------:R-:W-:Y:S01]  /*3070*/  BPT.TRAP 0x1 ;  /* 0x000000040000795c */ /* 0x000fe20000300000 */
.L_x_53:
[----:B------:R-:W-:Y:S01]  /*3080*/  SHF.L.U32 R4, RZ, 0x1f, RZ ;  /* 0x0000001fff047819 */ /* 0x000fe200000006ff */
[----:B------:R-:W-:Y:S01]  /*3090*/  IMAD.MOV.U32 R7, RZ, RZ, RZ ;  /* 0x000000ffff077224 */ /* 0x000fe200078e00ff */
[----:B------:R-:W-:Y:S02]  /*30a0*/  MOV R3, 0x1 ;  /* 0x0000000100037802 */ /* 0x000fe40000000f00 */
[----:B------:R-:W1:Y:S02]  /*30b0*/  SYNCS.PHASECHK.TRANS64.TRYWAIT P1, [UR52+0x40], R4 ;  /* 0x00004004ff0075a7 */ /* 0x000e640008020174 */
[----:B-1----:R-:W-:Y:S05]  /*30c0*/  @!P1 BRA `(.L_x_54) ;  /* 0x0000007000789947 */ /* 0x002fea0003800000 */
.L_x_231:
[----:B------:R-:W-:Y:S01]  /*30d0*/  IMAD.MOV.U32 R6, RZ, RZ, RZ ;  /* 0x000000ffff067224 */ /* 0x000fe200078e00ff */
[----:B-1----:R-:W-:Y:S02]  /*30e0*/  CS2R R4, SRZ ;  /* 0x0000000000047805 */ /* 0x002fe4000001ff00 */
[----:B------:R-:W-:Y:S02]  /*30f0*/  CS2R R10, SRZ ;  /* 0x00000000000a7805 */ /* 0x000fe4000001ff00 */
[----:B------:R-:W-:Y:S01]  /*3100*/  CS2R R8, SRZ ;  /* 0x0000000000087805 */ /* 0x000fe2000001ff00 */
[----:B------:R-:W-:Y:S06]  /*3110*/  @P3 BRA `(.L_x_52) ;  /* 0x0000000000403947 */ /* 0x000fec0003800000 */
[C---:B------:R-:W-:Y:S01]  /*3120*/  IMAD.SHL.U32 R5, R18.reuse, 0x20, RZ ;  /* 0x0000002012057824 */ /* 0x040fe200078e00ff */
[C---:B------:R-:W-:Y:S01]  /*3130*/  SHF.L.U32 R4, R18.reuse, 0x4, RZ ;  /* 0x0000000412047819 */ /* 0x040fe200000006ff */
[----:B------:R-:W-:Y:S01]  /*3140*/  IMAD.SHL.U32 R9, R18, 0x4, RZ ;  /* 0x0000000412097824 */ /* 0x000fe200078e00ff */
[----:B------:R-:W-:Y:S01]  /*3150*/  SHF.R.U32.HI R7, RZ, 0x1, R18 ;  /* 0x00000001ff077819 */ /* 0x000fe20000011612 */
[----:B------:R-:W-:Y:S05]  /*3160*/  WARPSYNC.ALL ;  /* 0x0000000000007948 */ /* 0x000fea0003800000 */
[----:B------:R-:W-:Y:S02]  /*3170*/  LOP3.LUT R4, R4, 0xe00, RZ, 0xc0, !PT ;  /* 0x00000e0004047812 */ /* 0x000fe400078ec0ff */
[----:B------:R-:W-:-:S02]  /*3180*/  LOP3.LUT R6, R5, 0xc0, RZ, 0xc0, !PT ;  /* 0x000000c005067812 */ /* 0x000fc400078ec0ff */
[----:B------:R-:W-:Y:S02]  /*3190*/  LOP3.LUT R4, R4, 0x20, R5, 0xf8, !PT ;  /* 0x0000002004047812 */ /* 0x000fe400078ef805 */
[----:B------:R-:W-:Y:S02]  /*31a0*/  LOP3.LUT R6, R6, 0x8, R7, 0xf8, !PT ;  /* 0x0000000806067812 */ /* 0x000fe400078ef807 */
[----:B------:R-:W-:Y:S02]  /*31b0*/  LOP3.LUT R4, R4, 0x100, R5, 0xf8, !PT ;  /* 0x0000010004047812 */ /* 0x000fe400078ef805 */
[----:B------:R-:W-:-:S04]  /*31c0*/  LOP3.LUT R9, R6, 0x18, R9, 0x78, !PT ;  /* 0x0000001806097812 */ /* 0x000fc800078e7809 */
[----:B------:R-:W-:-:S04]  /*31d0*/  LOP3.LUT R4, R4, R9, RZ, 0xfc, !PT ;  /* 0x0000000904047212 */ /* 0x000fc800078efcff */
[----:B------:R-:W-:-:S04]  /*31e0*/  LEA R9, R4, UR52, 0x1 ;  /* 0x0000003404097c11 */ /* 0x000fc8000f8e08ff */
[----:B------:R-:W-:Y:S02]  /*31f0*/  LEA R4, R162, R9, 0x1 ;  /* 0x00000009a2047211 */ /* 0x000fe400078e08ff */
[----:B------:R-:W1:Y:S04]  /*3200*/  LDSM.16.M88.4 R8, [R9+0x200] ;  /* 0x000200000908783b */ /* 0x000e680000000200 */
[----:B------:R-:W2:Y:S02]  /*3210*/  LDSM.16.M88.4 R4, [R4+0x200] ;  /* 0x000200000404783b */ /* 0x000ea40000000200 */
.L_x_52:
[----:B------:R-:W-:Y:S05]  /*3220*/  BSYNC B0 ;  /* 0x0000000000007941 */ /* 0x000fea0003800000 */
.L_x_51:
[--C-:B-1----:R-:W-:Y:S02]  /*3230*/  HADD2.F32 R169, -RZ, R9.reuse.H1_H1 ;  /* 0x30000009ffa97230 */ /* 0x102fe40000004100 */
[C---:B-----5:R-:W-:Y:S01]  /*3240*/  FFMA R14, R158.reuse, R91, R155 ;  /* 0x0000005b9e0e7223 */ /* 0x060fe2000000009b */
[C---:B------:R-:W-:Y:S01]  /*3250*/  FFMA R12, R158.reuse, R89, R21 ;  /* 0x000000599e0c7223 */ /* 0x040fe20000000015 */
[----:B------:R-:W-:Y:S02]  /*3260*/  HADD2.F32 R15, -RZ, R8.H1_H1 ;  /* 0x30000008ff0f7230 */ /* 0x000fe40000004100 */
[----:B------:R-:W-:Y:S01]  /*3270*/  FFMA R90, R158, R90, R155 ;  /* 0x0000005a9e5a7223 */ /* 0x000fe2000000009b */
[----:B------:R-:W-:Y:S02]  /*3280*/  HADD2.F32 R89, -RZ, R9.H0_H0 ;  /* 0x20000009ff597230 */ /* 0x000fe40000004100 */
[----:B------:R-:W-:Y:S01]  /*3290*/  FFMA R169, R169, R163, R14 ;  /* 0x000000a3a9a97223 */ /* 0x000fe2000000000e */
[----:B------:R-:W-:-:S02]  /*32a0*/  HADD2.F32 R91, -RZ, R11.H1_H1 ;  /* 0x3000000bff5b7230 */ /* 0x000fc40000004100 */
[C---:B------:R-:W-:Y:S01]  /*32b0*/  FFMA R14, R158.reuse, R95, R155 ;  /* 0x0000005f9e0e7223 */ /* 0x040fe2000000009b */
[-C--:B------:R-:W-:Y:S01]  /*32c0*/  FFMA R171, R15, R163.reuse, R12 ;  /* 0x000000a30fab7223 */ /* 0x080fe2000000000c */
[----:B------:R-:W-:Y:S02]  /*32d0*/  HADD2.F32 R13, -RZ, R8.H0_H0 ;  /* 0x20000008ff0d7230 */ /* 0x000fe40000004100 */
[----:B------:R-:W-:Y:S01]  /*32e0*/  FFMA R90, R89, R163, R90 ;  /* 0x000000a3595a7223 */ /* 0x000fe2000000005a */
[----:B------:R-:W-:Y:S02]  /*32f0*/  HADD2.F32 R15, -RZ, R10.H1_H1 ;  /* 0x3000000aff0f7230 */ /* 0x000fe40000004100 */
[C-C-:B------:R-:W-:Y:S01]  /*3300*/  FFMA R88, R158.reuse, R88, R21.reuse ;  /* 0x000000589e587223 */ /* 0x140fe20000000015 */
[C---:B------:R-:W-:Y:S01]  /*3310*/  FFMA R12, R158.reuse, R93, R21 ;  /* 0x0000005d9e0c7223 */ /* 0x040fe20000000015 */
[----:B------:R-:W-:Y:S02]  /*3320*/  HADD2.F32 R89, -RZ, R11.H0_H0 ;  /* 0x2000000bff597230 */ /* 0x000fe40000004100 */
[----:B------:R-:W-:Y:S01]  /*3330*/  FFMA R95, R91, R163, R14 ;  /* 0x000000a35b5f7223 */ /* 0x000fe2000000000e */
[----:B------:R-:W-:Y:S01]  /*3340*/  FFMA R94, R158, R94, R155 ;  /* 0x0000005e9e5e7223 */ /* 0x000fe2000000009b */
[----:B--2---:R-:W-:-:S02]  /*3350*/  HADD2.F32 R91, -RZ, R5.H1_H1 ;  /* 0x30000005ff5b7230 */ /* 0x004fc40000004100 */
[C---:B------:R-:W-:Y:S01]  /*3360*/  FFMA R14, R158.reuse, R99, R155 ;  /* 0x000000639e0e7223 */ /* 0x040fe2000000009b */
[-C--:B------:R-:W-:Y:S01]  /*3370*/  FFMA R88, R13, R163.reuse, R88 ;  /* 0x000000a30d587223 */ /* 0x080fe20000000058 */
[-C--:B------:R-:W-:Y:S01]  /*3380*/  FFMA R93, R15, R163.reuse, R12 ;  /* 0x000000a30f5d7223 */ /* 0x080fe2000000000c */
[----:B------:R-:W-:Y:S02]  /*3390*/  HADD2.F32 R13, -RZ, R10.H0_H0 ;  /* 0x2000000aff0d7230 */ /* 0x000fe40000004100 */
[----:B------:R-:W-:Y:S01]  /*33a0*/  FFMA R94, R89, R163, R94 ;  /* 0x000000a3595e7223 */ /* 0x000fe2000000005e */
[----:B------:R-:W-:Y:S02]  /*33b0*/  HADD2.F32 R15, -RZ, R4.H1_H1 ;  /* 0x30000004ff0f7230 */ /* 0x000fe40000004100 */
[C-C-:B------:R-:W-:Y:S01]  /*33c0*/  FFMA R92, R158.reuse, R92, R21.reuse ;  /* 0x0000005c9e5c7223 */ /* 0x140fe20000000015 */
[----:B------:R-:W-:Y:S01]  /*33d0*/  FFMA R12, R158, R97, R21 ;  /* 0x000000619e0c7223 */ /* 0x000fe20000000015 */
[----:B------:R-:W-:-:S02]  /*33e0*/  HADD2.F32 R89, -RZ, R5.H0_H0 ;  /* 0x20000005ff597230 */ /* 0x000fc40000004100 */
[-C--:B------:R-:W-:Y:S01]  /*33f0*/  FFMA R20, R91, R163.reuse, R14 ;  /* 0x000000a35b147223 */ /* 0x080fe2000000000e */
[----:B------:R-:W-:Y:S01]  /*3400*/  FFMA R98, R158, R98, R155 ;  /* 0x000000629e627223 */ /* 0x000fe2000000009b */
[C---:B------:R-:W-:Y:S02]  /*3410*/  IMAD.SHL.U32 R14, R18.reuse, 0x10, RZ ;  /* 0x00000010120e7824 */ /* 0x040fe400078e00ff */
[-C--:B------:R-:W-:Y:S01]  /*3420*/  FFMA R92, R13, R163.reuse, R92 ;  /* 0x000000a30d5c7223 */ /* 0x080fe2000000005c */
[----:B------:R-:W-:Y:S02]  /*3430*/  IMAD.SHL.U32 R99, R18, 0x20, RZ ;  /* 0x0000002012637824 */ /* 0x000fe400078e00ff */
[-C--:B------:R-:W-:Y:S01]  /*3440*/  FFMA R97, R15, R163.reuse, R12 ;  /* 0x000000a30f617223 */ /* 0x080fe2000000000c */
[----:B------:R-:W-:Y:S02]  /*3450*/  HADD2.F32 R13, -RZ, R4.H0_H0 ;  /* 0x20000004ff0d7230 */ /* 0x000fe40000004100 */
[----:B------:R-:W-:Y:S01]  /*3460*/  FFMA R89, R89, R163, R98 ;  /* 0x000000a359597223 */ /* 0x000fe20000000062 */
[C-C-:B------:R-:W-:Y:S01]  /*3470*/  FFMA R12, R158.reuse, R101, R21.reuse ;  /* 0x000000659e0c7223 */ /* 0x140fe20000000015 */
[----:B------:R-:W-:Y:S01]  /*3480*/  FFMA R96, R158, R96, R21 ;  /* 0x000000609e607223 */ /* 0x000fe20000000015 */
[----:B------:R-:W-:Y:S01]  /*3490*/  LOP3.LUT R14, R14, 0xe00, RZ, 0xc0, !PT ;  /* 0x00000e000e0e7812 */ /* 0x000fe200078ec0ff */
[--C-:B------:R-:W-:Y:S01]  /*34a0*/  HADD2.F32 R15, -RZ, R6.reuse.H1_H1 ;  /* 0x30000006ff0f7230 */ /* 0x100fe20000004100 */
[----:B------:R-:W-:Y:S01]  /*34b0*/  SHF.R.U32.HI R101, RZ, 0x1, R18 ;  /* 0x00000001ff657819 */ /* 0x000fe20000011612 */
[-C--:B------:R-:W-:Y:S01]  /*34c0*/  FFMA R96, R13, R163.reuse, R96 ;  /* 0x000000a30d607223 */ /* 0x080fe20000000060 */
[----:B------:R-:W-:Y:S01]  /*34d0*/  LOP3.LUT R98, R99, 0xc0, RZ, 0xc0, !PT ;  /* 0x000000c063627812 */ /* 0x000fe200078ec0ff */
[----:B------:R-:W-:Y:S01]  /*34e0*/  HADD2.F32 R13, -RZ, R6.H0_H0 ;  /* 0x20000006ff0d7230 */ /* 0x000fe20000004100 */
[----:B------:R-:W-:Y:S01]  /*34f0*/  LOP3.LUT R14, R14, 0x20, R99, 0xf8, !PT ;  /* 0x000000200e0e7812 */ /* 0x000fe200078ef863 */
[----:B------:R-:W-:Y:S01]  /*3500*/  FFMA R100, R158, R100, R21 ;  /* 0x000000649e647223 */ /* 0x000fe20000000015 */
[----:B------:R-:W-:Y:S01]  /*3510*/  LOP3.LUT R101, R98, 0x8, R101, 0xf8, !PT ;  /* 0x0000000862657812 */ /* 0x000fe200078ef865 */
[-C--:B------:R-:W-:Y:S01]  /*3520*/  FFMA R91, R15, R163.reuse, R12 ;  /* 0x000000a30f5b7223 */ /* 0x080fe2000000000c */
[----:B------:R-:W-:Y:S01]  /*3530*/  SHF.L.U32 R156, R18, 0x2, RZ ;  /* 0x00000002129c7819 */ /* 0x000fe200000006ff */
[--C-:B------:R-:W-:Y:S01]  /*3540*/  HADD2.F32 R15, -RZ, R7.reuse.H1_H1 ;  /* 0x30000007ff0f7230 */ /* 0x100fe20000004100 */
[----:B------:R-:W-:Y:S01]  /*3550*/  LOP3.LUT R98, R14, 0x100, R99, 0xf8, !PT ;  /* 0x000001000e627812 */ /* 0x000fe200078ef863 */
[----:B------:R-:W-:Y:S01]  /*3560*/  FFMA R100, R13, R163, R100 ;  /* 0x000000a30d647223 */ /* 0x000fe20000000064 */
[----:B------:R-:W-:Y:S01]  /*3570*/  LOP3.LUT R101, R101, 0x18, R156, 0x78, !PT ;  /* 0x0000001865657812 */ /* 0x000fe200078e789c */
[----:B------:R-:W-:Y:S01]  /*3580*/  FFMA R14, R158, R103, R155 ;  /* 0x000000679e0e7223 */ /* 0x000fe2000000009b */
[----:B------:R-:W-:Y:S01]  /*3590*/  LOP3.LUT R12, R18, 0xff, RZ, 0xc0, !PT ;  /* 0x000000ff120c7812 */ /* 0x000fe200078ec0ff */
[----:B------:R-:W-:-:S02]  /*35a0*/  HADD2.F32 R13, -RZ, R7.H0_H0 ;  /* 0x20000007ff0d7230 */ /* 0x000fc40000004100 */
[----:B------:R-:W-:Y:S01]  /*35b0*/  FFMA R102, R158, R102, R155 ;  /* 0x000000669e667223 */ /* 0x000fe2000000009b */
[----:B------:R-:W-:Y:S01]  /*35c0*/  LOP3.LUT R98, R98, R101, RZ, 0xfc, !PT ;  /* 0x0000006562627212 */ /* 0x000fe200078efcff */
[-C--:B------:R-:W-:Y:S01]  /*35d0*/  FFMA R99, R15, R163.reuse, R14 ;  /* 0x000000a30f637223 */ /* 0x080fe2000000000e */
[----:B------:R-:W-:Y:S01]  /*35e0*/  VIADD R12, R12, 0x1f ;  /* 0x0000001f0c0c7836 */ /* 0x000fe20000000000 */
[----:B------:R-:W-:Y:S01]  /*35f0*/  F2FP.RELU.F16.F32.PACK_AB R14, R93, R92 ;  /* 0x0000005c5d0e723e */ /* 0x000fe200000008ff */
[----:B------:R-:W-:Y:S01]  /*3600*/  FFMA R102, R13, R163, R102 ;  /* 0x000000a30d667223 */ /* 0x000fe20000000066 */
[----:B------:R-:W-:Y:S01]  /*3610*/  LEA R93, R98, UR52, 0x1 ;  /* 0x00000034625d7c11 */ /* 0x000fe2000f8e08ff */
[----:B------:R-:W-:Y:S05]  /*3620*/  WARPSYNC.ALL ;  /* 0x0000000000007948 */ /* 0x000fea0003800000 */
[----:B------:R-:W-:Y:S01]  /*3630*/  ISETP.GT.U32.AND P1, PT, R12, 0x3e, PT ;  /* 0x0000003e0c00780c */ /* 0x000fe20003f24070 */
[----:B------:R-:W-:Y:S01]  /*3640*/  IMAD R92, R162, 0x2, R93 ;  /* 0x00000002a25c7824 */ /* 0x000fe200078e025d */
[----:B------:R-:W-:Y:S01]  /*3650*/  F2FP.RELU.F16.F32.PACK_AB R13, R169, R90 ;  /* 0x0000005aa90d723e */ /* 0x000fe200000008ff */
[----:B------:R-:W-:Y:S01]  /*3660*/  BSSY B0, `(.L_x_55) ;  /* 0x0000017000007945 */ /* 0x000fe20003800000 */
[----:B------:R-:W-:-:S02]  /*3670*/  F2FP.RELU.F16.F32.PACK_AB R12, R171, R88 ;  /* 0x00000058ab0c723e */ /* 0x000fc400000008ff */
[----:B------:R-:W-:Y:S02]  /*3680*/  F2FP.RELU.F16.F32.PACK_AB R15, R95, R94 ;  /* 0x0000005e5f0f723e */ /* 0x000fe400000008ff */
[----:B------:R-:W-:Y:S02]  /*3690*/  F2FP.RELU.F16.F32.PACK_AB R90, R91, R100 ;  /* 0x000000645b5a723e */ /* 0x000fe400000008ff */
[----:B------:R-:W-:Y:S01]  /*36a0*/  F2FP.RELU.F16.F32.PACK_AB R88, R97, R96 ;  /* 0x000000606158723e */ /* 0x000fe200000008ff */
[----:B------:R1:W-:Y:S01]  /*36b0*/  STSM.16.M88.4 [R93+0x200], R12 ;  /* 0x0002000c5d007844 */ /* 0x0003e20000000200 */
[----:B------:R-:W-:Y:S02]  /*36c0*/  F2FP.RELU.F16.F32.PACK_AB R89, R20, R89 ;  /* 0x000000591459723e */ /* 0x000fe400000008ff */
[----:B------:R-:W-:-:S05]  /*36d0*/  F2FP.RELU.F16.F32.PACK_AB R91, R99, R102 ;  /* 0x00000066635b723e */ /* 0x000fca00000008ff */
[----:B------:R1:W-:Y:S01]  /*36e0*/  STSM.16.M88.4 [R92+0x200], R88 ;  /* 0x000200585c007844 */ /* 0x0003e20000000200 */
[----:B------:R-:W-:Y:S01]  /*36f0*/  @!PT LDS RZ, [RZ] ;  /* 0x00000000fffff984 */ /* 0x000fe20000000800 */
[----:B------:R-:W-:Y:S01]  /*3700*/  @!PT LDS RZ, [RZ] ;  /* 0x00000000fffff984 */ /* 0x000fe20000000800 */
[----:B------:R-:W-:Y:S01]  /*3710*/  @!PT LDS RZ, [RZ] ;  /* 0x00000000fffff984 */ /* 0x000fe20000000800 */
[----:B------:R-:W-:Y:S01]  /*3720*/  @!PT LDS RZ, [RZ] ;  /* 0x00000000fffff984 */ /* 0x000fe20000000800 */
[----:B------:R2:W-:Y:S06]  /*3730*/  MEMBAR.ALL.CTA ;  /* 0x0000000000007992 */ /* 0x0005ec0000008000 */
[----:B--2---:R-:W2:Y:S02]  /*3740*/  FENCE.VIEW.ASYNC.S ;  /* 0x00000000000073c6 */ /* 0x004ea40000000000 */
[----:B--2---:R-:W-:Y:S06]  /*3750*/  BAR.SYNC.DEFER_BLOCKING 0x1, 0x100 ;  /* 0x0044000000007b1d */ /* 0x004fec0000010000 */
[----:B------:R-:W-:Y:S05]  /*3760*/  @P1 BRA `(.L_x_56) ;  /* 0x0000000000181947 */ /* 0x000fea0003800000 */
[----:B------:R-:W-:Y:S02]  /*3770*/  UIADD3 UR4, UP0, UR54, 0x4f0, URZ ;  /* 0x000004f036047890 */ /* 0x000fe4000ff1e03f */
[----:B------:R-:W-:Y:S02]  /*3780*/  UIADD3 UR44, UR52, 0x200, URZ ;  /* 0x00000200342c7890 */ /* 0x000fe4000fffe03f */
[----:B------:R-:W-:-:S09]  /*3790*/  UIADD3.X UR5, URZ, UR55, URZ, UP0, !UPT ;  /* 0x000000373f057290 */ /* 0x000fd200087fe43f */
[----:B------:R2:W-:Y:S01]  /*37a0*/  UTMASTG.3D [UR44], [UR4] ;  /* 0x0000002c040073b5 */ /* 0x0005e20008010000 */
[----:B------:R0:W-:Y:S01]  /*37b0*/  UTMACMDFLUSH ;  /* 0x00000000000079b7 */ /* 0x0001e20000000000 */
[----:B--2---:R-:W-:-:S04]  /*37c0*/  DEPBAR.LE SB0, 0x1 ;  /* 0x000080400000791a */ /* 0x004fc80000000000 */
.L_x_56:
[----:B------:R-:W-:Y:S05]  /*37d0*/  BSYNC B0 ;  /* 0x0000000000007941 */ /* 0x000fea0003800000 */
.L_x_55:
[----:B------:R-:W-:Y:S01]  /*37e0*/  BAR.SYNC.DEFER_BLOCKING 0x1, 0x100 ;  /* 0x0044000000007b1d */ /* 0x000fe20000010000 */
[----:B------:R-:W-:Y:S02]  /*37f0*/  ISETP.NE.AND P2, PT, RZ, UR39, PT ;  /* 0x00000027ff007c0c */ /* 0x000fe4000bf45270 */
[----:B------:R-:W-:-:S05]  /*3800*/  IADD3 R20, R93, 0x200, RZ ;  /* 0x000002005d147810 */ /* 0x000fca0007ffe0ff */
[----:B-1----:R-:W-:-:S06]  /*3810*/  IMAD R88, R162, 0x2, R20 ;  /* 0x00000002a2587824 */ /* 0x002fcc00078e0214 */
[----:B------:R-:W-:Y:S05]  /*3820*/  @!P2 BRA `(.L_x_57) ;  /* 0x000000000034a947 */ /* 0x000fea0003800000 */
[----:B------:R-:W-:Y:S04]  /*3830*/  BSSY B0, `(.L_x_58) ;  /* 0x0000009000007945 */ /* 0x000fe80003800000 */
[----:B------:R-:W-:Y:S05]  /*3840*/  @P0 BRA `(.L_x_59) ;  /* 0x00000000001c0947 */ /* 0x000fea0003800000 */
[----:B------:R-:W-:-:S13]  /*3850*/  ISETP.NE.AND P2, PT, R166, 0x3, PT ;  /* 0x00000003a600780c */ /* 0x000fda0003f45270 */
[----:B------:R-:W-:Y:S05]  /*3860*/  @!P2 BRA `(.L_x_60) ;  /* 0x000000000004a947 */ /* 0x000fea0003800000 */
[----:B------:R-:W-:Y:S01]  /*3870*/  BPT.TRAP 0x1 ;  /* 0x000000040000795c */ /* 0x000fe20000300000 */
.L_x_60:
[----:B------:R-:W-:-:S04]  /*3880*/  ULEA UR4, UR36, UR52, 0x3 ;  /* 0x0000003424047291 */ /* 0x000fc8000f8e183f */
[----:B------:R-:W-:-:S04]  /*3890*/  UIADD3 UR4, UR4, 0x60, URZ ;  /* 0x0000006004047890 */ /* 0x000fc8000fffe03f */
[----:B------:R-:W-:-:S09]  /*38a0*/  UPRMT UR4, UR51, 0x654, UR4 ;  /* 0x0000065433047896 */ /* 0x000fd20008000004 */
[----:B------:R-:W-:Y:S03]  /*38b0*/  SYNCS.ARRIVE.TRANS64.RED.A1T0 RZ, [UR4], RZ ;  /* 0x000000ffffff79a7 */ /* 0x000fe60008100404 */
.L_x_59:
[----:B------:R-:W-:Y:S05]  /*38c0*/  BSYNC B0 ;  /* 0x0000000000007941 */ /* 0x000fea0003800000 */
.L_x_58:
[----:B------:R-:W-:-:S04]  /*38d0*/  UIADD3 UR36, UR36, 0x1, URZ ;  /* 0x0000000124247890 */ /* 0x000fc8000fffe03f */
[----:B------:R-:W-:-:S04]  /*38e0*/  UISETP.NE.AND UP0, UPT, UR36, 0x4, UPT ;  /* 0x000000042400788c */ /* 0x000fc8000bf05270 */
[----:B------:R-:W-:-:S12]  /*38f0*/  USEL UR36, UR36, URZ, UP0 ;  /* 0x0000003f24247287 */ /* 0x000fd80008000000 */
.L_x_57:
[----:B------:R-:W-:Y:S04]  /*3900*/  BSSY B0, `(.L_x_61) ;  /* 0x0000011000007945 */ /* 0x000fe80003800000 */
[----:B------:R-:W-:Y:S05]  /*3910*/  @P0 BRA `(.L_x_62) ;  /* 0x00000000003c0947 */ /* 0x000fea0003800000 */
[----:B------:R-:W-:-:S13]  /*3920*/  ISETP.NE.AND P2, PT, R166, 0x3, PT ;  /* 0x00000003a600780c */ /* 0x000fda0003f45270 */
[----:B------:R-:W-:Y:S05]  /*3930*/  @!P2 BRA `(.L_x_63) ;  /* 0x000000000004a947 */ /* 0x000fea0003800000 */
[----:B------:R-:W-:Y:S01]  /*3940*/  BPT.TRAP 0x1 ;  /* 0x000000040000795c */ /* 0x000fe20000300000 */
.L_x_63:
[C---:B------:R-:W-:Y:S01]  /*3950*/  LEA R14, R3.reuse, UR52, 0x3 ;  /* 0x00000034030e7c11 */ /* 0x040fe2000f8e18ff */
[----:B------:R-:W-:Y:S01]  /*3960*/  @!P3 IMAD R13, R3, 0x2000, R20 ;  /* 0x00002000030db824 */ /* 0x000fe200078e0214 */
[----:B------:R-:W-:Y:S01]  /*3970*/  SHF.L.U32 R15, RZ, 0x1f, RZ ;  /* 0x0000001fff0f7819 */ /* 0x000fe200000006ff */
[----:B------:R-:W-:Y:S03]  /*3980*/  BSSY B1, `(.L_x_64) ;  /* 0x0000004000017945 */ /* 0x000fe60003800000 */
[----:B------:R-:W1:Y:S01]  /*3990*/  SYNCS.PHASECHK.TRANS64.TRYWAIT P2, [R14+URZ+0x40], R15 ;  /* 0x0000400f0e0075a7 */ /* 0x000e62000804017f */
[----:B------:R-:W-:Y:S01]  /*39a0*/  @!P3 LEA R12, R162, R13, 0x1 ;  /* 0x0000000da20cb211 */ /* 0x000fe200078e08ff */
[----:B-1----:R-:W-:Y:S06]  /*39b0*/  @!P2 BRA `(.L_x_65) ;  /* 0x000000680054a947 */ /* 0x002fec0003800000 */
.L_x_232:
[----:B------:R-:W-:Y:S05]  /*39c0*/  BSYNC B1 ;  /* 0x0000000000017941 */ /* 0x000fea0003800000 */
.L_x_64:
[----:B------:R-:W-:Y:S05]  /*39d0*/  @!P3 WARPSYNC.ALL ;  /* 0x000000000000b948 */ /* 0x000fea0003800000 */
[----:B------:R2:W3:Y:S01]  /*39e0*/  @!P3 LDSM.16.M88.4 R8, [R13] ;  /* 0x000000000d08b83b */ /* 0x0004e20000000200 */
[----:B------:R-:W-:-:S03]  /*39f0*/  VIADD R3, R3, 0x1 ;  /* 0x0000000103037836 */ /* 0x000fc60000000000 */
[----:B------:R2:W4:Y:S04]  /*3a00*/  @!P3 LDSM.16.M88.4 R4, [R12] ;  /* 0x000000000c04b83b */ /* 0x0005280000000200 */
.L_x_62:
[----:B------:R-:W-:Y:S05]  /*3a10*/  BSYNC B0 ;  /* 0x0000000000007941 */ /* 0x000fea0003800000 */
.L_x_61:
[C-C-:B--2---:R-:W-:Y:S01]  /*3a20*/  FFMA R12, R158.reuse, R25, R23.reuse ;  /* 0x000000199e0c7223 */ /* 0x144fe20000000017 */
[--C-:B---3--:R-:W-:Y:S02]  /*3a30*/  HADD2.F32 R13, -RZ, R8.reuse.H0_H0 ;  /* 0x20000008ff0d7230 */ /* 0x108fe40000004100 */
[C---:B------:R-:W-:Y:S01]  /*3a40*/  FFMA R24, R158.reuse, R24, R23 ;  /* 0x000000189e187223 */ /* 0x040fe20000000017 */
[--C-:B------:R-:W-:Y:S02]  /*3a50*/  HADD2.F32 R25, -RZ, R9.reuse.H0_H0 ;  /* 0x20000009ff197230 */ /* 0x100fe40000004100 */
[C-C-:B------:R-:W-:Y:S01]  /*3a60*/  FFMA R26, R158.reuse, R26, R165.reuse ;  /* 0x0000001a9e1a7223 */ /* 0x140fe200000000a5 */
[----:B-1----:R-:W-:Y:S02]  /*3a70*/  HADD2.F32 R15, -RZ, R8.H1_H1 ;  /* 0x30000008ff0f7230 */ /* 0x002fe40000004100 */
[----:B------:R-:W-:Y:S01]  /*3a80*/  FFMA R14, R158, R27, R165 ;  /* 0x0000001b9e0e7223 */ /* 0x000fe200000000a5 */
[----:B------:R-:W-:-:S02]  /*3a90*/  HADD2.F32 R89, -RZ, R9.H1_H1 ;  /* 0x30000009ff597230 */ /* 0x000fc40000004100 */
[-C--:B------:R-:W-:Y:S01]  /*3aa0*/  FFMA R24, R13, R163.reuse, R24 ;  /* 0x000000a30d187223 */ /* 0x080fe20000000018 */
[-C--:B------:R-:W-:Y:S01]  /*3ab0*/  FFMA R26, R25, R163.reuse, R26 ;  /* 0x000000a3191a7223 */ /* 0x080fe2000000001a */
[----:B------:R-:W-:Y:S01]  /*3ac0*/  FFMA R13, R15, R163, R12 ;  /* 0x000000a30f0d7223 */ /* 0x000fe2000000000c */
[--C-:B------:R-:W-:Y:S02]  /*3ad0*/  HADD2.F32 R25, -RZ, R10.reuse.H0_H0 ;  /* 0x2000000aff197230 */ /* 0x100fe40000004100 */
[C-C-:B------:R-:W-:Y:S01]  /*3ae0*/  FFMA R28, R158.reuse, R28, R23.reuse ;  /* 0x0000001c9e1c7223 */ /* 0x140fe20000000017 */
[----:B------:R-:W-:Y:S01]  /*3af0*/  FFMA R12, R158, R29, R23 ;  /* 0x0000001d9e0c7223 */ /* 0x000fe20000000017 */
[----:B------:R-:W-:Y:S02]  /*3b00*/  HADD2.F32 R27, -RZ, R10.H1_H1 ;  /* 0x3000000aff1b7230 */ /* 0x000fe40000004100 */
[----:B------:R-:W-:Y:S01]  /*3b10*/  FFMA R15, R89, R163, R14 ;  /* 0x000000a3590f7223 */ /* 0x000fe2000000000e */
[----:B------:R-:W-:-:S02]  /*3b20*/  HADD2.F32 R29, -RZ, R11.H0_H0 ;  /* 0x2000000bff1d7230 */ /* 0x000fc40000004100 */
[C-C-:B------:R-:W-:Y:S01]  /*3b30*/  FFMA R30, R158.reuse, R30, R165.reuse ;  /* 0x0000001e9e1e7223 */ /* 0x140fe200000000a5 */
[----:B------:R-:W-:Y:S02]  /*3b40*/  HADD2.F32 R89, -RZ, R11.H1_H1 ;  /* 0x3000000bff597230 */ /* 0x000fe40000004100 */
[C---:B------:R-:W-:Y:S01]  /*3b50*/  FFMA R14, R158.reuse, R31, R165 ;  /* 0x0000001f9e0e7223 */ /* 0x040fe200000000a5 */
[-C--:B------:R-:W-:Y:S01]  /*3b60*/  FFMA R28, R25, R163.reuse, R28 ;  /* 0x000000a3191c7223 */ /* 0x080fe2000000001c */
[-C--:B------:R-:W-:Y:S01]  /*3b70*/  FFMA R25, R27, R163.reuse, R12 ;  /* 0x000000a31b197223 */ /* 0x080fe2000000000c */
[----:B------:R-:W-:Y:S01]  /*3b80*/  FFMA R30, R29, R163, R30 ;  /* 0x000000a31d1e7223 */ /* 0x000fe2000000001e */
[----:B------:R-:W-:Y:S01]  /*3b90*/  FFMA R12, R158, R33, R23 ;  /* 0x000000219e0c7223 */ /* 0x000fe20000000017 */
[----:B----4-:R-:W-:Y:S02]  /*3ba0*/  HADD2.F32 R29, -RZ, R4.H0_H0 ;  /* 0x20000004ff1d7230 */ /* 0x010fe40000004100 */
[----:B------:R-:W-:Y:S01]  /*3bb0*/  FFMA R27, R89, R163, R14 ;  /* 0x000000a3591b7223 */ /* 0x000fe2000000000e */
[----:B------:R-:W-:-:S02]  /*3bc0*/  HADD2.F32 R33, -RZ, R5.H0_H0 ;  /* 0x20000005ff217230 */ /* 0x000fc40000004100 */
[C---:B------:R-:W-:Y:S01]  /*3bd0*/  FFMA R32, R158.reuse, R32, R23 ;  /* 0x000000209e207223 */ /* 0x040fe20000000017 */
[C-C-:B------:R-:W-:Y:S01]  /*3be0*/  FFMA R34, R158.reuse, R34, R165.reuse ;  /* 0x000000229e227223 */ /* 0x140fe200000000a5 */
[----:B------:R-:W-:Y:S02]  /*3bf0*/  HADD2.F32 R31, -RZ, R4.H1_H1 ;  /* 0x30000004ff1f7230 */ /* 0x000fe40000004100 */
[----:B------:R-:W-:Y:S01]  /*3c00*/  FFMA R14, R158, R35, R165 ;  /* 0x000000239e0e7223 */ /* 0x000fe200000000a5 */
[----:B------:R-:W-:Y:S02]  /*3c10*/  HADD2.F32 R89, -RZ, R5.H1_H1 ;  /* 0x30000005ff597230 */ /* 0x000fe40000004100 */
[-C--:B------:R-:W-:Y:S01]  /*3c20*/  FFMA R32, R29, R163.reuse, R32 ;  /* 0x000000a31d207223 */ /* 0x080fe20000000020 */
[-C--:B------:R-:W-:Y:S01]  /*3c30*/  FFMA R34, R33, R163.reuse, R34 ;  /* 0x000000a321227223 */ /* 0x080fe20000000022 */
[----:B------:R-:W-:Y:S01]  /*3c40*/  FFMA R29, R31, R163, R12 ;  /* 0x000000a31f1d7223 */ /* 0x000fe2000000000c */
[----:B------:R-:W-:-:S02]  /*3c50*/  HADD2.F32 R33, -RZ, R6.H0_H0 ;  /* 0x20000006ff217230 */ /* 0x000fc40000004100 */
[----:B------:R-:W-:Y:S01]  /*3c60*/  FFMA R31, R89, R163, R14 ;  /* 0x000000a3591f7223 */ /* 0x000fe2000000000e */
[C-C-:B------:R-:W-:Y:S01]  /*3c70*/  FFMA R36, R158.reuse, R36, R23.reuse ;  /* 0x000000249e247223 */ /* 0x140fe20000000017 */
[C---:B------:R-:W-:Y:S01]  /*3c80*/  FFMA R12, R158.reuse, R37, R23 ;  /* 0x000000259e0c7223 */ /* 0x040fe20000000017 */
[----:B------:R-:W-:Y:S02]  /*3c90*/  HADD2.F32 R35, -RZ, R6.H1_H1 ;  /* 0x30000006ff237230 */ /* 0x000fe40000004100 */
[C-C-:B------:R-:W-:Y:S01]  /*3ca0*/  FFMA R38, R158.reuse, R38, R165.reuse ;  /* 0x000000269e267223 */ /* 0x140fe200000000a5 */
[--C-:B------:R-:W-:Y:S02]  /*3cb0*/  HADD2.F32 R37, -RZ, R7.reuse.H0_H0 ;  /* 0x20000007ff257230 */ /* 0x100fe40000004100 */
[----:B------:R-:W-:Y:S01]  /*3cc0*/  FFMA R14, R158, R39, R165 ;  /* 0x000000279e0e7223 */ /* 0x000fe200000000a5 */
[----:B------:R-:W-:Y:S02]  /*3cd0*/  HADD2.F32 R89, -RZ, R7.H1_H1 ;  /* 0x30000007ff597230 */ /* 0x000fe40000004100 */
[-C--:B------:R-:W-:Y:S01]  /*3ce0*/  FFMA R36, R33, R163.reuse, R36 ;  /* 0x000000a321247223 */ /* 0x080fe20000000024 */
[-C--:B------:R-:W-:Y:S01]  /*3cf0*/  FFMA R33, R35, R163.reuse, R12 ;  /* 0x000000a323217223 */ /* 0x080fe2000000000c */
[-C--:B------:R-:W-:Y:S01]  /*3d00*/  FFMA R38, R37, R163.reuse, R38 ;  /* 0x000000a325267223 */ /* 0x080fe20000000026 */
[----:B------:R-:W-:Y:S01]  /*3d10*/  F2FP.RELU.F16.F32.PACK_AB R12, R13, R24 ;  /* 0x000000180d0c723e */ /* 0x000fe200000008ff */
[----:B------:R-:W-:Y:S01]  /*3d20*/  FFMA R35, R89, R163, R14 ;  /* 0x000000a359237223 */ /* 0x000fe2000000000e */
[----:B------:R-:W-:Y:S01]  /*3d30*/  F2FP.RELU.F16.F32.PACK_AB R13, R15, R26 ;  /* 0x0000001a0f0d723e */ /* 0x000fe200000008ff */
[----:B------:R-:W-:Y:S05]  /*3d40*/  WARPSYNC.ALL ;  /* 0x0000000000007948 */ /* 0x000fea0003800000 */
[----:B------:R-:W-:Y:S01]  /*3d50*/  F2FP.RELU.F16.F32.PACK_AB R14, R25, R28 ;  /* 0x0000001c190e723e */ /* 0x000fe200000008ff */
[----:B------:R-:W-:Y:S01]  /*3d60*/  BSSY B0, `(.L_x_66) ;  /* 0x0000019000007945 */ /* 0x000fe20003800000 */
[----:B------:R-:W-:-:S02]  /*3d70*/  F2FP.RELU.F16.F32.PACK_AB R15, R27, R30 ;  /* 0x0000001e1b0f723e */ /* 0x000fc400000008ff */
        /* <DEDUP_REMOVED lines=16> */
[----:B------:R-:W-:Y:S02]  /*3e80*/  UIADD3 UR4, UR52, 0x2200, URZ ;  /* 0x0000220034047890 */ /* 0x000fe4000fffe03f */
[----:B------:R-:W-:Y:S01]  /*3e90*/  UIADD3.X UR9, URZ, UR55, URZ, UP0, !UPT ;  /* 0x000000373f097290 */ /* 0x000fe200087fe43f */
[----:B------:R-:W-:Y:S01]  /*3ea0*/  UMOV UR5, UR45 ;  /* 0x0000002d00057c82 */ /* 0x000fe20008000000 */
[----:B------:R-:W-:-:S07]  /*3eb0*/  UMOV UR7, UR47 ;  /* 0x0000002f00077c82 */ /* 0x000fce0008000000 */
[----:B------:R2:W-:Y:S01]  /*3ec0*/  UTMASTG.3D [UR4], [UR8] ;  /* 0x00000004080073b5 */ /* 0x0005e20008010000 */
[----:B------:R0:W-:Y:S01]  /*3ed0*/  UTMACMDFLUSH ;  /* 0x00000000000079b7 */ /* 0x0001e20000000000 */
[----:B--2---:R-:W-:-:S04]  /*3ee0*/  DEPBAR.LE SB0, 0x1 ;  /* 0x000080400000791a */ /* 0x004fc80000000000 */
.L_x_67:
[----:B------:R-:W-:Y:S05]  /*3ef0*/  BSYNC B0 ;  /* 0x0000000000007941 */ /* 0x000fea0003800000 */
.L_x_66:
[----:B-1----:R-:W-:Y:S01]  /*3f00*/  VIADD R13, R93, 0x2200 ;  /* 0x000022005d0d7836 */ /* 0x002fe20000000000 */
[----:B------:R-:W-:Y:S04]  /*3f10*/  BAR.SYNC.DEFER_BLOCKING 0x1, 0x100 ;  /* 0x0044000000007b1d */ /* 0x000fe80000010000 */
[----:B------:R-:W-:Y:S02]  /*3f20*/  LEA R28, R162, R13, 0x1 ;  /* 0x0000000da21c7211 */ /* 0x000fe400078e08ff */
[----:B------:R-:W-:Y:S04]  /*3f30*/  BSSY B0, `(.L_x_68) ;  /* 0x0000009000007945 */ /* 0x000fe80003800000 */
[----:B------:R-:W-:Y:S05]  /*3f40*/  @P0 BRA `(.L_x_69) ;  /* 0x00000000001c0947 */ /* 0x000fea0003800000 */
[----:B------:R-:W-:-:S13]  /*3f50*/  ISETP.NE.AND P2, PT, R166, 0x3, PT ;  /* 0x00000003a600780c */ /* 0x000fda0003f45270 */
[----:B------:R-:W-:Y:S05]  /*3f60*/  @!P2 BRA `(.L_x_70) ;  /* 0x000000000004a947 */ /* 0x000fea0003800000 */
[----:B------:R-:W-:Y:S01]  /*3f70*/  BPT.TRAP 0x1 ;  /* 0x000000040000795c */ /* 0x000fe20000300000 */
.L_x_70:
[----:B------:R-:W-:-:S04]  /*3f80*/  ULEA UR4, UR36, UR52, 0x3 ;  /* 0x0000003424047291 */ /* 0x000fc8000f8e183f */
[----:B------:R-:W-:-:S04]  /*3f90*/  UIADD3 UR4, UR4, 0x60, URZ ;  /* 0x0000006004047890 */ /* 0x000fc8000fffe03f */
[----:B------:R-:W-:-:S09]  /*3fa0*/  UPRMT UR4, UR51, 0x654, UR4 ;  /* 0x0000065433047896 */ /* 0x000fd20008000004 */
[----:B------:R-:W-:Y:S03]  /*3fb0*/  SYNCS.ARRIVE.TRANS64.RED.A1T0 RZ, [UR4], RZ ;  /* 0x000000ffffff79a7 */ /* 0x000fe60008100404 */
.L_x_69:
[----:B------:R-:W-:Y:S05]  /*3fc0*/  BSYNC B0 ;  /* 0x0000000000007941 */ /* 0x000fea0003800000 */
.L_x_68:
[----:B------:R-:W-:Y:S01]  /*3fd0*/  UIADD3 UR36, UR36, 0x1, URZ ;  /* 0x0000000124247890 */ /* 0x000fe2000fffe03f */
[----:B------:R-:W-:Y:S01]  /*3fe0*/  BSSY B0, `(.L_x_71) ;  /* 0x0000017000007945 */ /* 0x000fe20003800000 */
[----:B------:R-:W-:Y:S02]  /*3ff0*/  IMAD.MOV.U32 R29, RZ, RZ, RZ ;  /* 0x000000ffff1d7224 */ /* 0x000fe400078e00ff */
[----:B------:R-:W-:-:S04]  /*4000*/  UISETP.NE.AND UP0, UPT, UR36, 0x4, UPT ;  /* 0x000000042400788c */ /* 0x000fc8000bf05270 */
[----:B------:R-:W-:Y:S01]  /*4010*/  USEL UR36, UR36, URZ, UP0 ;  /* 0x0000003f24247287 */ /* 0x000fe20008000000 */
[----:B------:R-:W-:Y:S11]  /*4020*/  @P0 BRA `(.L_x_72) ;  /* 0x0000000000480947 */ /* 0x000ff60003800000 */
[----:B------:R-:W-:-:S13]  /*4030*/  ISETP.NE.AND P2, PT, R166, 0x3, PT ;  /* 0x00000003a600780c */ /* 0x000fda0003f45270 */
[----:B------:R-:W-:Y:S05]  /*4040*/  @!P2 BRA `(.L_x_73) ;  /* 0x000000000004a947 */ /* 0x000fea0003800000 */
[----:B------:R-:W-:Y:S01]  /*4050*/  BPT.TRAP 0x1 ;  /* 0x000000040000795c */ /* 0x000fe20000300000 */
.L_x_73:
[C---:B------:R-:W-:Y:S01]  /*4060*/  LEA R12, R3.reuse, UR52, 0x3 ;  /* 0x00000034030c7c11 */ /* 0x040fe2000f8e18ff */
[----:B------:R-:W-:Y:S01]  /*4070*/  @!P3 IMAD R15, R3, 0x2000, R20 ;  /* 0x00002000030fb824 */ /* 0x000fe200078e0214 */
[----:B------:R-:W-:Y:S01]  /*4080*/  SHF.L.U32 R13, RZ, 0x1f, RZ ;  /* 0x0000001fff0d7819 */ /* 0x000fe200000006ff */
[----:B------:R-:W-:Y:S03]  /*4090*/  BSSY B1, `(.L_x_74) ;  /* 0x0000004000017945 */ /* 0x000fe60003800000 */
[----:B------:R-:W1:Y:S01]  /*40a0*/  SYNCS.PHASECHK.TRANS64.TRYWAIT P2, [R12+URZ+0x40], R13 ;  /* 0x0000400d0c0075a7 */ /* 0x000e62000804017f */
[----:B------:R-:W-:Y:S01]  /*40b0*/  @!P3 LEA R14, R162, R15, 0x1 ;  /* 0x0000000fa20eb211 */ /* 0x000fe200078e08ff */
[----:B-1----:R-:W-:Y:S06]  /*40c0*/  @!P2 BRA `(.L_x_75) ;  /* 0x0000006000a4a947 */ /* 0x002fec0003800000 */
.L_x_233:
[----:B------:R-:W-:Y:S05]  /*40d0*/  BSYNC B1 ;  /* 0x0000000000017941 */ /* 0x000fea0003800000 */
.L_x_74:
[----:B------:R-:W-:Y:S05]  /*40e0*/  @!P3 WARPSYNC.ALL ;  /* 0x000000000000b948 */ /* 0x000fea0003800000 */
[----:B------:R2:W3:Y:S01]  /*40f0*/  @!P3 LDSM.16.M88.4 R8, [R15] ;  /* 0x000000000f08b83b */ /* 0x0004e20000000200 */
[----:B------:R-:W-:-:S03]  /*4100*/  VIADD R3, R3, 0x1 ;  /* 0x0000000103037836 */ /* 0x000fc60000000000 */
[----:B------:R2:W4:Y:S02]  /*4110*/  @!P3 LDSM.16.M88.4 R4, [R14] ;  /* 0x000000000e04b83b */ /* 0x0005240000000200 */
[----:B------:R-:W-:-:S04]  /*4120*/  ISETP.NE.AND P2, PT, R3, 0x4, PT ;  /* 0x000000040300780c */ /* 0x000fc80003f45270 */
[----:B------:R-:W-:Y:S02]  /*4130*/  SEL R3, R3, RZ, P2 ;  /* 0x000000ff03037207 */ /* 0x000fe40001000000 */
[----:B--2---:R-:W-:-:S07]  /*4140*/  SEL R29, RZ, 0x1, P2 ;  /* 0x00000001ff1d7807 */ /* 0x004fce0001000000 */
.L_x_72:
[----:B------:R-:W-:Y:S05]  /*4150*/  BSYNC B0 ;  /* 0x0000000000007941 */ /* 0x000fea0003800000 */
.L_x_71:
[--C-:B-1-3--:R-:W-:Y:S02]  /*4160*/  HADD2.F32 R13, -RZ, R8.reuse.H0_H0 ;  /* 0x20000008ff0d7230 */ /* 0x10afe40000004100 */
[C-C-:B------:R-:W-:Y:S01]  /*4170*/  FFMA R104, R158.reuse, R104, R21.reuse ;  /* 0x000000689e687223 */ /* 0x140fe20000000015 */
[----:B------:R-:W-:Y:S02]  /*4180*/  HADD2.F32 R15, -RZ, R8.H1_H1 ;  /* 0x30000008ff0f7230 */ /* 0x000fe40000004100 */
[C---:B------:R-:W-:Y:S01]  /*4190*/  FFMA R12, R158.reuse, R105, R21 ;  /* 0x000000699e0c7223 */ /* 0x040fe20000000015 */
[--C-:B------:R-:W-:Y:S02]  /*41a0*/  HADD2.F32 R25, -RZ, R9.reuse.H0_H0 ;  /* 0x20000009ff197230 */ /* 0x100fe40000004100 */
[C-C-:B------:R-:W-:Y:S01]  /*41b0*/  FFMA R106, R158.reuse, R106, R155.reuse ;  /* 0x0000006a9e6a7223 */ /* 0x140fe2000000009b */
[----:B------:R-:W-:Y:S02]  /*41c0*/  HADD2.F32 R27, -RZ, R9.H1_H1 ;  /* 0x30000009ff1b7230 */ /* 0x000fe40000004100 */
[----:B------:R-:W-:Y:S01]  /*41d0*/  FFMA R14, R158, R107, R155 ;  /* 0x0000006b9e0e7223 */ /* 0x000fe2000000009b */
[-C--:B------:R-:W-:Y:S01]  /*41e0*/  FFMA R104, R13, R163.reuse, R104 ;  /* 0x000000a30d687223 */ /* 0x080fe20000000068 */
[-C--:B------:R-:W-:Y:S01]  /*41f0*/  FFMA R13, R15, R163.reuse, R12 ;  /* 0x000000a30f0d7223 */ /* 0x080fe2000000000c */
[-C--:B------:R-:W-:Y:S01]  /*4200*/  FFMA R106, R25, R163.reuse, R106 ;  /* 0x000000a3196a7223 */ /* 0x080fe2000000006a */
[----:B------:R-:W-:Y:S01]  /*4210*/  FFMA R15, R27, R163, R14 ;  /* 0x000000a31b0f7223 */ /* 0x000fe2000000000e */
[----:B------:R-:W-:-:S02]  /*4220*/  HADD2.F32 R25, -RZ, R10.H0_H0 ;  /* 0x2000000aff197230 */ /* 0x000fc40000004100 */
        /* <DEDUP_REMOVED lines=11> */
[----:B----4-:R-:W-:-:S02]  /*42e0*/  HADD2.F32 R31, -RZ, R4.H0_H0 ;  /* 0x20000004ff1f7230 */ /* 0x010fc40000004100 */
        /* <DEDUP_REMOVED lines=23> */
[----:B------:R-:W-:Y:S01]  /*4460*/  F2FP.RELU.F16.F32.PACK_AB R12, R13, R104 ;  /* 0x000000680d0c723e */ /* 0x000fe200000008ff */
[----:B------:R-:W-:Y:S05]  /*4470*/  WARPSYNC.ALL ;  /* 0x0000000000007948 */ /* 0x000fea0003800000 */
        /* <DEDUP_REMOVED lines=27> */
.L_x_77:
[----:B------:R-:W-:Y:S05]  /*4630*/  BSYNC B0 ;  /* 0x0000000000007941 */ /* 0x000fea0003800000 */
.L_x_76:
        /* <DEDUP_REMOVED lines=8> */
.L_x_80:
[----:B------:R-:W-:-:S04]  /*46c0*/  ULEA UR4, UR36, UR52, 0x3 ;  /* 0x0000003424047291 */ /* 0x000fc8000f8e183f */
[----:B------:R-:W-:-:S04]  /*46d0*/  UIADD3 UR4, UR4, 0x60, URZ ;  /* 0x0000006004047890 */ /* 0x000fc8000fffe03f */
[----:B------:R-:W-:-:S09]  /*46e0*/  UPRMT UR4, UR51, 0x654, UR4 ;  /* 0x0000065433047896 */ /* 0x000fd20008000004 */
[----:B------:R-:W-:Y:S03]  /*46f0*/  SYNCS.ARRIVE.TRANS64.RED.A1T0 RZ, [UR4], RZ ;  /* 0x000000ffffff79a7 */ /* 0x000fe60008100404 */
.L_x_79:
[----:B------:R-:W-:Y:S05]  /*4700*/  BSYNC B0 ;  /* 0x0000000000007941 */ /* 0x000fea0003800000 */
.L_x_78:
[----:B------:R-:W-:Y:S01]  /*4710*/  UIADD3 UR4, UR36, 0x1, URZ ;  /* 0x0000000124047890 */ /* 0x000fe2000fffe03f */
[----:B------:R-:W-:Y:S03]  /*4720*/  BSSY B0, `(.L_x_81) ;  /* 0x0000017000007945 */ /* 0x000fe60003800000 */
[----:B------:R-:W-:-:S04]  /*4730*/  UISETP.NE.AND UP0, UPT, UR4, 0x4, UPT ;  /* 0x000000040400788c */ /* 0x000fc8000bf05270 */
[----:B------:R-:W-:Y:S01]  /*4740*/  USEL UR5, UR4, URZ, UP0 ;  /* 0x0000003f04057287 */ /* 0x000fe20008000000 */
[----:B------:R-:W-:Y:S11]  /*4750*/  @P0 BRA `(.L_x_82) ;  /* 0x00000000004c0947 */ /* 0x000ff60003800000 */
[----:B------:R-:W-:-:S13]  /*4760*/  ISETP.NE.AND P2, PT, R166, 0x3, PT ;  /* 0x00000003a600780c */ /* 0x000fda0003f45270 */
[----:B------:R-:W-:Y:S05]  /*4770*/  @!P2 BRA `(.L_x_83) ;  /* 0x000000000004a947 */ /* 0x000fea0003800000 */
[----:B------:R-:W-:Y:S01]  /*4780*/  BPT.TRAP 0x1 ;  /* 0x000000040000795c */ /* 0x000fe20000300000 */
.L_x_83:
[C---:B------:R-:W-:Y:S01]  /*4790*/  LEA R13, R3.reuse, UR52, 0x3 ;  /* 0x00000034030d7c11 */ /* 0x040fe2000f8e18ff */
[----:B------:R-:W-:Y:S01]  /*47a0*/  @!P3 IMAD R15, R3, 0x2000, R20 ;  /* 0x00002000030fb824 */ /* 0x000fe200078e0214 */
[----:B------:R-:W-:Y:S01]  /*47b0*/  SHF.L.U32 R12, R29, 0x1f, RZ ;  /* 0x0000001f1d0c7819 */ /* 0x000fe200000006ff */
[----:B------:R-:W-:Y:S02]  /*47c0*/  BSSY B1, `(.L_x_84) ;  /* 0x0000004000017945 */ /* 0x000fe40003800000 */
[----:B------:R-:W-:Y:S01]  /*47d0*/  @!P3 IMAD R14, R162, 0x2, R15 ;  /* 0x00000002a20eb824 */ /* 0x000fe200078e020f */
[----:B------:R-:W1:Y:S02]  /*47e0*/  SYNCS.PHASECHK.TRANS64.TRYWAIT P2, [R13+URZ+0x40], R12 ;  /* 0x0000400c0d0075a7 */ /* 0x000e64000804017f */
[----:B-1----:R-:W-:Y:S05]  /*47f0*/  @!P2 BRA `(.L_x_85) ;  /* 0x0000005800eca947 */ /* 0x002fea0003800000 */
.L_x_234:
[----:B------:R-:W-:Y:S05]  /*4800*/  BSYNC B1 ;  /* 0x0000000000017941 */ /* 0x000fea0003800000 */
.L_x_84:
[----:B------:R-:W-:Y:S05]  /*4810*/  @!P3 WARPSYNC.ALL ;  /* 0x000000000000b948 */ /* 0x000fea0003800000 */
[----:B------:R2:W3:Y:S01]  /*4820*/  @!P3 LDSM.16.M88.4 R8, [R15] ;  /* 0x000000000f08b83b */ /* 0x0004e20000000200 */
[----:B------:R-:W-:-:S03]  /*4830*/  IADD3 R3, R3, 0x1, RZ ;  /* 0x0000000103037810 */ /* 0x000fc60007ffe0ff */
[----:B------:R2:W4:Y:S01]  /*4840*/  @!P3 LDSM.16.M88.4 R4, [R14] ;  /* 0x000000000e04b83b */ /* 0x0005220000000200 */
[----:B------:R-:W-:-:S04]  /*4850*/  ISETP.NE.AND P2, PT, R3, 0x4, PT ;  /* 0x000000040300780c */ /* 0x000fc80003f45270 */
[----:B-1----:R-:W-:Y:S02]  /*4860*/  SEL R12, RZ, 0x1, P2 ;  /* 0x00000001ff0c7807 */ /* 0x002fe40001000000 */
[----:B------:R-:W-:Y:S02]  /*4870*/  SEL R3, R3, RZ, P2 ;  /* 0x000000ff03037207 */ /* 0x000fe40001000000 */
[----:B--2---:R-:W-:-:S07]  /*4880*/  LOP3.LUT R29, R29, R12, RZ, 0x3c, !PT ;  /* 0x0000000c1d1d7212 */ /* 0x004fce00078e3cff */
.L_x_82:
[----:B------:R-:W-:Y:S05]  /*4890*/  BSYNC B0 ;  /* 0x0000000000007941 */ /* 0x000fea0003800000 */
.L_x_81:
[--C-:B---3--:R-:W-:Y:S02]  /*48a0*/  HADD2.F32 R13, -RZ, R8.reuse.H0_H0 ;  /* 0x20000008ff0d7230 */ /* 0x108fe40000004100 */
        /* <DEDUP_REMOVED lines=70> */
[----:B------:R-:W-:Y:S02]  /*4d10*/  UIADD3 UR8, UR52, 0x6200, URZ ;  /* 0x0000620034087890 */ /* 0x000fe4000fffe03f */
[----:B------:R-:W-:Y:S01]  /*4d20*/  UIADD3.X UR7, URZ, UR55, URZ, UP0, !UPT ;  /* 0x000000373f077290 */ /* 0x000fe200087fe43f */
[----:B------:R-:W-:-:S08]  /*4d30*/  UMOV UR11, UR47 ;  /* 0x0000002f000b7c82 */ /* 0x000fd00008000000 */
[----:B------:R2:W-:Y:S01]  /*4d40*/  UTMASTG.3D [UR8], [UR6] ;  /* 0x00000008060073b5 */ /* 0x0005e20008010000 */
[----:B------:R0:W-:Y:S01]  /*4d50*/  UTMACMDFLUSH ;  /* 0x00000000000079b7 */ /* 0x0001e20000000000 */
[----:B--2---:R-:W-:-:S04]  /*4d60*/  DEPBAR.LE SB0, 0x1 ;  /* 0x000080400000791a */ /* 0x004fc80000000000 */
.L_x_87:
[----:B------:R-:W-:Y:S05]  /*4d70*/  BSYNC B0 ;  /* 0x0000000000007941 */ /* 0x000fea0003800000 */
.L_x_86:
[----:B-1----:R-:W-:Y:S01]  /*4d80*/  VIADD R13, R93, 0x6200 ;  /* 0x000062005d0d7836 */ /* 0x002fe20000000000 */
[----:B------:R-:W-:Y:S03]  /*4d90*/  BAR.SYNC.DEFER_BLOCKING 0x1, 0x100 ;  /* 0x0044000000007b1d */ /* 0x000fe60000010000 */
[----:B------:R-:W-:-:S03]  /*4da0*/  IMAD R24, R162, 0x2, R13 ;  /* 0x00000002a2187824 */ /* 0x000fc600078e020d */
[----:B------:R-:W-:Y:S04]  /*4db0*/  BSSY B0, `(.L_x_88) ;  /* 0x0000009000007945 */ /* 0x000fe80003800000 */
[----:B------:R-:W-:Y:S05]  /*4dc0*/  @P0 BRA `(.L_x_89) ;  /* 0x00000000001c0947 */ /* 0x000fea0003800000 */
[----:B------:R-:W-:-:S13]  /*4dd0*/  ISETP.NE.AND P2, PT, R166, 0x3, PT ;  /* 0x00000003a600780c */ /* 0x000fda0003f45270 */
[----:B------:R-:W-:Y:S05]  /*4de0*/  @!P2 BRA `(.L_x_90) ;  /* 0x000000000004a947 */ /* 0x000fea0003800000 */
[----:B------:R-:W-:Y:S01]  /*4df0*/  BPT.TRAP 0x1 ;  /* 0x000000040000795c */ /* 0x000fe20000300000 */
.L_x_90:
[----:B------:R-:W-:-:S04]  /*4e00*/  ULEA UR4, UR5, UR52, 0x3 ;  /* 0x0000003405047291 */ /* 0x000fc8000f8e183f */
[----:B------:R-:W-:-:S04]  /*4e10*/  UIADD3 UR4, UR4, 0x60, URZ ;  /* 0x0000006004047890 */ /* 0x000fc8000fffe03f */
[----:B------:R-:W-:-:S09]  /*4e20*/  UPRMT UR4, UR51, 0x654, UR4 ;  /* 0x0000065433047896 */ /* 0x000fd20008000004 */
[----:B------:R-:W-:Y:S03]  /*4e30*/  SYNCS.ARRIVE.TRANS64.RED.A1T0 RZ, [UR4], RZ ;  /* 0x000000ffffff79a7 */ /* 0x000fe60008100404 */
.L_x_89:
[----:B------:R-:W-:Y:S05]  /*4e40*/  BSYNC B0 ;  /* 0x0000000000007941 */ /* 0x000fea0003800000 */
.L_x_88:
        /* <DEDUP_REMOVED lines=8> */
.L_x_93:
[----:B------:R-:W-:Y:S01]  /*4ed0*/  LEA R12, R3, UR52, 0x3 ;  /* 0x00000034030c7c11 */ /* 0x000fe2000f8e18ff */
[----:B------:R-:W-:Y:S01]  /*4ee0*/  BSSY B1, `(.L_x_94) ;  /* 0x0000006000017945 */ /* 0x000fe20003800000 */
[----:B------:R-:W-:Y:S02]  /*4ef0*/  SHF.L.U32 R13, R29, 0x1f, RZ ;  /* 0x0000001f1d0d7819 */ /* 0x000fe400000006ff */
[----:B------:R-:W-:Y:S02]  /*4f00*/  @!P3 LEA R15, R3, R20, 0xd ;  /* 0x00000014030fb211 */ /* 0x000fe400078e68ff */
[----:B------:R-:W1:Y:S03]  /*4f10*/  SYNCS.PHASECHK.TRANS64.TRYWAIT P2, [R12+URZ+0x40], R13 ;  /* 0x0000400d0c0075a7 */ /* 0x000e66000804017f */
[----:B------:R-:W-:Y:S01]  /*4f20*/  @!P3 IMAD R14, R162, 0x2, R15 ;  /* 0x00000002a20eb824 */ /* 0x000fe200078e020f */
[----:B-1----:R-:W-:Y:S06]  /*4f30*/  @!P2 BRA `(.L_x_95) ;  /* 0x000000540030a947 */ /* 0x002fec0003800000 */
.L_x_235:
[----:B------:R-:W-:Y:S05]  /*4f40*/  BSYNC B1 ;  /* 0x0000000000017941 */ /* 0x000fea0003800000 */
.L_x_94:
[----:B------:R-:W-:Y:S05]  /*4f50*/  @!P3 WARPSYNC.ALL ;  /* 0x000000000000b948 */ /* 0x000fea0003800000 */
[----:B------:R2:W3:Y:S01]  /*4f60*/  @!P3 LDSM.16.M88.4 R8, [R15] ;  /* 0x000000000f08b83b */ /* 0x0004e20000000200 */
[----:B------:R-:W-:-:S03]  /*4f70*/  VIADD R3, R3, 0x1 ;  /* 0x0000000103037836 */ /* 0x000fc60000000000 */
[----:B------:R2:W4:Y:S02]  /*4f80*/  @!P3 LDSM.16.M88.4 R4, [R14] ;  /* 0x000000000e04b83b */ /* 0x0005240000000200 */
[----:B------:R-:W-:-:S04]  /*4f90*/  ISETP.NE.AND P2, PT, R3, 0x4, PT ;  /* 0x000000040300780c */ /* 0x000fc80003f45270 */
[----:B-1----:R-:W-:Y:S02]  /*4fa0*/  SEL R12, RZ, 0x1, P2 ;  /* 0x00000001ff0c7807 */ /* 0x002fe40001000000 */
[----:B------:R-:W-:Y:S02]  /*4fb0*/  SEL R3, R3, RZ, P2 ;  /* 0x000000ff03037207 */ /* 0x000fe40001000000 */
[----:B--2---:R-:W-:-:S07]  /*4fc0*/  LOP3.LUT R29, R29, R12, RZ, 0x3c, !PT ;  /* 0x0000000c1d1d7212 */ /* 0x004fce00078e3cff */
.L_x_92:
[----:B------:R-:W-:Y:S05]  /*4fd0*/  BSYNC B0 ;  /* 0x0000000000007941 */ /* 0x000fea0003800000 */
.L_x_91:
        /* <DEDUP_REMOVED lines=59> */
[----:B------:R1:W-:Y:S01]  /*5390*/  STSM.16.M88.4 [R88], R32 ;  /* 0x0000002058007844 */ /* 0x0003e20000000200 */
        /* <DEDUP_REMOVED lines=17> */
.L_x_97:
[----:B------:R-:W-:Y:S05]  /*54b0*/  BSYNC B0 ;  /* 0x0000000000007941 */ /* 0x000fea0003800000 */
.L_x_96:
[----:B------:R-:W-:Y:S06]  /*54c0*/  BAR.SYNC.DEFER_BLOCKING 0x1, 0x100 ;  /* 0x0044000000007b1d */ /* 0x000fec0000010000 */
[----:B------:R-:W-:Y:S04]  /*54d0*/  BSSY B0, `(.L_x_98) ;  /* 0x0000009000007945 */ /* 0x000fe80003800000 */
[----:B------:R-:W-:Y:S05]  /*54e0*/  @P0 BRA `(.L_x_99) ;  /* 0x00000000001c0947 */ /* 0x000fea0003800000 */
[----:B------:R-:W-:-:S13]  /*54f0*/  ISETP.NE.AND P2, PT, R166, 0x3, PT ;  /* 0x00000003a600780c */ /* 0x000fda0003f45270 */
[----:B------:R-:W-:Y:S05]  /*5500*/  @!P2 BRA `(.L_x_100) ;  /* 0x000000000004a947 */ /* 0x000fea0003800000 */
[----:B------:R-:W-:Y:S01]  /*5510*/  BPT.TRAP 0x1 ;  /* 0x000000040000795c */ /* 0x000fe20000300000 */
.L_x_100:
[----:B------:R-:W-:-:S04]  /*5520*/  ULEA UR4, UR5, UR52, 0x3 ;  /* 0x0000003405047291 */ /* 0x000fc8000f8e183f */
[----:B------:R-:W-:-:S04]  /*5530*/  UIADD3 UR4, UR4, 0x60, URZ ;  /* 0x0000006004047890 */ /* 0x000fc8000fffe03f */
[----:B------:R-:W-:-:S09]  /*5540*/  UPRMT UR4, UR51, 0x654, UR4 ;  /* 0x0000065433047896 */ /* 0x000fd20008000004 */
[----:B------:R-:W-:Y:S03]  /*5550*/  SYNCS.ARRIVE.TRANS64.RED.A1T0 RZ, [UR4], RZ ;  /* 0x000000ffffff79a7 */ /* 0x000fe60008100404 */
.L_x_99:
[----:B------:R-:W-:Y:S05]  /*5560*/  BSYNC B0 ;  /* 0x0000000000007941 */ /* 0x000fea0003800000 */
.L_x_98:
        /* <DEDUP_REMOVED lines=8> */
.L_x_103:
[----:B-1----:R-:W-:Y:S01]  /*55f0*/  LEA R12, R3, UR52, 0x3 ;  /* 0x00000034030c7c11 */ /* 0x002fe2000f8e18ff */
[----:B------:R-:W-:Y:S01]  /*5600*/  BSSY B1, `(.L_x_104) ;  /* 0x0000006000017945 */ /* 0x000fe20003800000 */
[----:B------:R-:W-:Y:S02]  /*5610*/  SHF.L.U32 R13, R29, 0x1f, RZ ;  /* 0x0000001f1d0d7819 */ /* 0x000fe400000006ff */
[----:B------:R-:W-:Y:S02]  /*5620*/  @!P3 LEA R15, R3, R20, 0xd ;  /* 0x00000014030fb211 */ /* 0x000fe400078e68ff */
[----:B------:R-:W1:Y:S03]  /*5630*/  SYNCS.PHASECHK.TRANS64.TRYWAIT P2, [R12+URZ+0x40], R13 ;  /* 0x0000400d0c0075a7 */ /* 0x000e66000804017f */
[----:B------:R-:W-:Y:S01]  /*5640*/  @!P3 IMAD R14, R162, 0x2, R15 ;  /* 0x00000002a20eb824 */ /* 0x000fe200078e020f */
[----:B-1----:R-:W-:Y:S06]  /*5650*/  @!P2 BRA `(.L_x_105) ;  /* 0x0000004c007ca947 */ /* 0x002fec0003800000 */
.L_x_236:
[----:B------:R-:W-:Y:S05]  /*5660*/  BSYNC B1 ;  /* 0x0000000000017941 */ /* 0x000fea0003800000 */
.L_x_104:
        /* <DEDUP_REMOVED lines=8> */
.L_x_102:
[----:B------:R-:W-:Y:S05]  /*56f0*/  BSYNC B0 ;  /* 0x0000000000007941 */ /* 0x000fea0003800000 */
.L_x_101:
        /* <DEDUP_REMOVED lines=77> */
.L_x_107:
[----:B------:R-:W-:Y:S05]  /*5bd0*/  BSYNC B0 ;  /* 0x0000000000007941 */ /* 0x000fea0003800000 */
.L_x_106:
[----:B------:R-:W-:Y:S06]  /*5be0*/  BAR.SYNC.DEFER_BLOCKING 0x1, 0x100 ;  /* 0x0044000000007b1d */ /* 0x000fec0000010000 */
[----:B------:R-:W-:Y:S04]  /*5bf0*/  BSSY B0, `(.L_x_108) ;  /* 0x0000009000007945 */ /* 0x000fe80003800000 */
[----:B------:R-:W-:Y:S05]  /*5c00*/  @P0 BRA `(.L_x_109) ;  /* 0x00000000001c0947 */ /* 0x000fea0003800000 */
[----:B------:R-:W-:-:S13]  /*5c10*/  ISETP.NE.AND P2, PT, R166, 0x3, PT ;  /* 0x00000003a600780c */ /* 0x000fda0003f45270 */
[----:B------:R-:W-:Y:S05]  /*5c20*/  @!P2 BRA `(.L_x_110) ;  /* 0x000000000004a947 */ /* 0x000fea0003800000 */
[----:B------:R-:W-:Y:S01]  /*5c30*/  BPT.TRAP 0x1 ;  /* 0x000000040000795c */ /* 0x000fe20000300000 */
.L_x_110:
[----:B------:R-:W-:-:S04]  /*5c40*/  ULEA UR4, UR5, UR52, 0x3 ;  /* 0x0000003405047291 */ /* 0x000fc8000f8e183f */
[----:B------:R-:W-:-:S04]  /*5c50*/  UIADD3 UR4, UR4, 0x60, URZ ;  /* 0x0000006004047890 */ /* 0x000fc8000fffe03f */
[----:B------:R-:W-:-:S09]  /*5c60*/  UPRMT UR4, UR51, 0x654, UR4 ;  /* 0x0000065433047896 */ /* 0x000fd20008000004 */
[----:B------:R-:W-:Y:S03]  /*5c70*/  SYNCS.ARRIVE.TRANS64.RED.A1T0 RZ, [UR4], RZ ;  /* 0x000000ffffff79a7 */ /* 0x000fe60008100404 */
.L_x_109:
[----:B------:R-:W-:Y:S05]  /*5c80*/  BSYNC B0 ;  /* 0x0000000000007941 */ /* 0x000fea0003800000 */
.L_x_108:
        /* <DEDUP_REMOVED lines=8> */
.L_x_113:
[----:B-1----:R-:W-:Y:S01]  /*5d10*/  LEA R12, R3, UR52, 0x3 ;  /* 0x00000034030c7c11 */ /* 0x002fe2000f8e18ff */
[----:B------:R-:W-:Y:S01]  /*5d20*/  BSSY B1, `(.L_x_114) ;  /* 0x0000006000017945 */ /* 0x000fe20003800000 */
[----:B------:R-:W-:Y:S02]  /*5d30*/  SHF.L.U32 R13, R29, 0x1f, RZ ;  /* 0x0000001f1d0d7819 */ /* 0x000fe400000006ff */
[----:B------:R-:W-:Y:S02]  /*5d40*/  @!P3 LEA R15, R3, R20, 0xd ;  /* 0x00000014030fb211 */ /* 0x000fe400078e68ff */
[----:B------:R-:W1:Y:S03]  /*5d50*/  SYNCS.PHASECHK.TRANS64.TRYWAIT P2, [R12+URZ+0x40], R13 ;  /* 0x0000400d0c0075a7 */ /* 0x000e66000804017f */
[----:B------:R-:W-:Y:S01]  /*5d60*/  @!P3 IMAD R14, R162, 0x2, R15 ;  /* 0x00000002a20eb824 */ /* 0x000fe200078e020f */
[----:B-1----:R-:W-:Y:S06]  /*5d70*/  @!P2 BRA `(.L_x_115) ;  /* 0x0000004400c8a947 */ /* 0x002fec0003800000 */
.L_x_237:
[----:B------:R-:W-:Y:S05]  /*5d80*/  BSYNC B1 ;  /* 0x0000000000017941 */ /* 0x000fea0003800000 */
.L_x_114:
        /* <DEDUP_REMOVED lines=8> */
.L_x_112:
[----:B------:R-:W-:Y:S05]  /*5e10*/  BSYNC B0 ;  /* 0x0000000000007941 */ /* 0x000fea0003800000 */
.L_x_111:
[C-C-:B------:R-:W-:Y:S01]  /*5e20*/  FFMA R136, R158.reuse, R136, R21.reuse ;  /* 0x000000889e887223 */ /* 0x140fe20000000015 */
[C-C-:B-1----:R-:W-:Y:S01]  /*5e30*/  FFMA R12, R158.reuse, R137, R21.reuse ;  /* 0x000000899e0c7223 */ /* 0x142fe20000000015 */
[C-C-:B------:R-:W-:Y:S01]  /*5e40*/  FFMA R140, R158.reuse, R140, R21.reuse ;  /* 0x0000008c9e8c7223 */ /* 0x140fe20000000015 */
[C-C-:B------:R-:W-:Y:S01]  /*5e50*/  FFMA R26, R158.reuse, R141, R21.reuse ;  /* 0x0000008d9e1a7223 */ /* 0x140fe20000000015 */
[C-C-:B------:R-:W-:Y:S01]  /*5e60*/  FFMA R144, R158.reuse, R144, R21.reuse ;  /* 0x000000909e907223 */ /* 0x140fe20000000015 */
[C-C-:B------:R-:W-:Y:S01]  /*5e70*/  FFMA R32, R158.reuse, R145, R21.reuse ;  /* 0x000000919e207223 */ /* 0x140fe20000000015 */
[C-C-:B------:R-:W-:Y:S01]  /*5e80*/  FFMA R148, R158.reuse, R148, R21.reuse ;  /* 0x000000949e947223 */ /* 0x140fe20000000015 */
[C---:B------:R-:W-:Y:S01]  /*5e90*/  FFMA R36, R158.reuse, R149, R21 ;  /* 0x000000959e247223 */ /* 0x040fe20000000015 */
[--C-:B---3--:R-:W-:Y:S02]  /*5ea0*/  HADD2.F32 R15, -RZ, R9.reuse.H0_H0 ;  /* 0x20000009ff0f7230 */ /* 0x108fe40000004100 */
[----:B------:R-:W-:Y:S01]  /*5eb0*/  FFMA R138, R158, R138, R155 ;  /* 0x0000008a9e8a7223 */ /* 0x000fe2000000009b */
[----:B------:R-:W-:-:S02]  /*5ec0*/  HADD2.F32 R21, -RZ, R9.H1_H1 ;  /* 0x30000009ff157230 */ /* 0x000fc40000004100 */
[C-C-:B------:R-:W-:Y:S01]  /*5ed0*/  FFMA R14, R158.reuse, R139, R155.reuse ;  /* 0x0000008b9e0e7223 */ /* 0x140fe2000000009b */
[--C-:B------:R-:W-:Y:S02]  /*5ee0*/  HADD2.F32 R25, -RZ, R10.reuse.H0_H0 ;  /* 0x2000000aff197230 */ /* 0x100fe40000004100 */
[-C--:B------:R-:W-:Y:S01]  /*5ef0*/  FFMA R138, R15, R163.reuse, R138 ;  /* 0x000000a30f8a7223 */ /* 0x080fe2000000008a */
[----:B------:R-:W-:Y:S02]  /*5f00*/  HADD2.F32 R27, -RZ, R10.H1_H1 ;  /* 0x3000000aff1b7230 */ /* 0x000fe40000004100 */
[-C--:B------:R-:W-:Y:S01]  /*5f10*/  FFMA R15, R21, R163.reuse, R14 ;  /* 0x000000a3150f7223 */ /* 0x080fe2000000000e */
[----:B------:R-:W-:Y:S01]  /*5f20*/  FFMA R142, R158, R142, R155 ;  /* 0x0000008e9e8e7223 */ /* 0x000fe2000000009b */
[-C--:B------:R-:W-:Y:S01]  /*5f30*/  FFMA R140, R25, R163.reuse, R140 ;  /* 0x000000a3198c7223 */ /* 0x080fe2000000008c */
[--C-:B------:R-:W-:Y:S02]  /*5f40*/  HADD2.F32 R25, -RZ, R11.reuse.H0_H0 ;  /* 0x2000000bff197230 */ /* 0x100fe40000004100 */
[----:B------:R-:W-:Y:S01]  /*5f50*/  FFMA R21, R27, R163, R26 ;  /* 0x000000a31b157223 */ /* 0x000fe2000000001a */
[----:B------:R-:W-:-:S02]  /*5f60*/  HADD2.F32 R27, -RZ, R11.H1_H1 ;  /* 0x3000000bff1b7230 */ /* 0x000fc40000004100 */
[C-C-:B------:R-:W-:Y:S01]  /*5f70*/  FFMA R28, R158.reuse, R143, R155.reuse ;  /* 0x0000008f9e1c7223 */ /* 0x140fe2000000009b */
[----:B----4-:R-:W-:Y:S02]  /*5f80*/  HADD2.F32 R33, -RZ, R4.H1_H1 ;  /* 0x30000004ff217230 */ /* 0x010fe40000004100 */
[----:B------:R-:W-:Y:S01]  /*5f90*/  FFMA R146, R158, R146, R155 ;  /* 0x000000929e927223 */ /* 0x000fe2000000009b */
[----:B------:R-:W-:Y:S02]  /*5fa0*/  HADD2.F32 R13, -RZ, R8.H0_H0 ;  /* 0x20000008ff0d7230 */ /* 0x000fe40000004100 */
[-C--:B------:R-:W-:Y:S01]  /*5fb0*/  FFMA R142, R25, R163.reuse, R142 ;  /* 0x000000a3198e7223 */ /* 0x080fe2000000008e */
[----:B------:R-:W-:Y:S02]  /*5fc0*/  HADD2.F32 R31, -RZ, R4.H0_H0 ;  /* 0x20000004ff1f7230 */ /* 0x000fe40000004100 */
[----:B------:R-:W-:Y:S01]  /*5fd0*/  FFMA R25, R27, R163, R28 ;  /* 0x000000a31b197223 */ /* 0x000fe2000000001c */
[----:B------:R-:W-:-:S02]  /*5fe0*/  HADD2.F32 R35, -RZ, R5.H0_H0 ;  /* 0x20000005ff237230 */ /* 0x000fc40000004100 */
[-C--:B------:R-:W-:Y:S01]  /*5ff0*/  FFMA R27, R33, R163.reuse, R32 ;  /* 0x000000a3211b7223 */ /* 0x080fe20000000020 */
[-C--:B------:R-:W-:Y:S01]  /*6000*/  FFMA R136, R13, R163.reuse, R136 ;  /* 0x000000a30d887223 */ /* 0x080fe20000000088 */
[-C--:B------:R-:W-:Y:S01]  /*6010*/  FFMA R144, R31, R163.reuse, R144 ;  /* 0x000000a31f907223 */ /* 0x080fe20000000090 */
[----:B------:R-:W-:Y:S02]  /*6020*/  HADD2.F32 R33, -RZ, R6.H0_H0 ;  /* 0x20000006ff217230 */ /* 0x000fe40000004100 */
[----:B------:R-:W-:Y:S01]  /*6030*/  FFMA R146, R35, R163, R146 ;  /* 0x000000a323927223 */ /* 0x000fe20000000092 */
[----:B------:R-:W-:Y:S02]  /*6040*/  HADD2.F32 R13, -RZ, R8.H1_H1 ;  /* 0x30000008ff0d7230 */ /* 0x000fe40000004100 */
[C-C-:B------:R-:W-:Y:S01]  /*6050*/  FFMA R34, R158.reuse, R147, R155.reuse ;  /* 0x000000939e227223 */ /* 0x140fe2000000009b */
[----:B------:R-:W-:Y:S02]  /*6060*/  HADD2.F32 R31, -RZ, R5.H1_H1 ;  /* 0x30000005ff1f7230 */ /* 0x000fe40000004100 */
[----:B------:R-:W-:Y:S01]  /*6070*/  FFMA R150, R158, R150, R155 ;  /* 0x000000969e967223 */ /* 0x000fe2000000009b */
[----:B------:R-:W-:-:S02]  /*6080*/  HADD2.F32 R35, -RZ, R6.H1_H1 ;  /* 0x30000006ff237230 */ /* 0x000fc40000004100 */
[----:B------:R-:W-:Y:S01]  /*6090*/  FFMA R38, R158, R151, R155 ;  /* 0x000000979e267223 */ /* 0x000fe2000000009b */
[--C-:B------:R-:W-:Y:S02]  /*60a0*/  HADD2.F32 R37, -RZ, R7.reuse.H0_H0 ;  /* 0x20000007ff257230 */ /* 0x100fe40000004100 */
[-C--:B------:R-:W-:Y:S01]  /*60b0*/  FFMA R148, R33, R163.reuse, R148 ;  /* 0x000000a321947223 */ /* 0x080fe20000000094 */
[----:B------:R-:W-:Y:S02]  /*60c0*/  HADD2.F32 R39, -RZ, R7.H1_H1 ;  /* 0x30000007ff277230 */ /* 0x000fe40000004100 */
[-C--:B------:R-:W-:Y:S01]  /*60d0*/  FFMA R13, R13, R163.reuse, R12 ;  /* 0x000000a30d0d7223 */ /* 0x080fe2000000000c */
        /* <DEDUP_REMOVED lines=33> */
.L_x_117:
[----:B------:R-:W-:Y:S05]  /*62f0*/  BSYNC B0 ;  /* 0x0000000000007941 */ /* 0x000fea0003800000 */
.L_x_116:
[----:B------:R-:W-:Y:S06]  /*6300*/  BAR.SYNC.DEFER_BLOCKING 0x1, 0x100 ;  /* 0x0044000000007b1d */ /* 0x000fec0000010000 */
[----:B------:R-:W-:Y:S04]  /*6310*/  BSSY B0, `(.L_x_118) ;  /* 0x0000009000007945 */ /* 0x000fe80003800000 */
[----:B------:R-:W-:Y:S05]  /*6320*/  @P0 BRA `(.L_x_119) ;  /* 0x00000000001c0947 */ /* 0x000fea0003800000 */
[----:B------:R-:W-:-:S13]  /*6330*/  ISETP.NE.AND P2, PT, R166, 0x3, PT ;  /* 0x00000003a600780c */ /* 0x000fda0003f45270 */
[----:B------:R-:W-:Y:S05]  /*6340*/  @!P2 BRA `(.L_x_120) ;  /* 0x000000000004a947 */ /* 0x000fea0003800000 */
[----:B------:R-:W-:Y:S01]  /*6350*/  BPT.TRAP 0x1 ;  /* 0x000000040000795c */ /* 0x000fe20000300000 */
.L_x_120:
[----:B------:R-:W-:-:S04]  /*6360*/  ULEA UR4, UR5, UR52, 0x3 ;  /* 0x0000003405047291 */ /* 0x000fc8000f8e183f */
[----:B------:R-:W-:-:S04]  /*6370*/  UIADD3 UR4, UR4, 0x60, URZ ;  /* 0x0000006004047890 */ /* 0x000fc8000fffe03f */
[----:B------:R-:W-:-:S09]  /*6380*/  UPRMT UR4, UR51, 0x654, UR4 ;  /* 0x0000065433047896 */ /* 0x000fd20008000004 */
[----:B------:R-:W-:Y:S03]  /*6390*/  SYNCS.ARRIVE.TRANS64.RED.A1T0 RZ, [UR4], RZ ;  /* 0x000000ffffff79a7 */ /* 0x000fe60008100404 */
.L_x_119:
[----:B------:R-:W-:Y:S05]  /*63a0*/  BSYNC B0 ;  /* 0x0000000000007941 */ /* 0x000fea0003800000 */
.L_x_118:
        /* <DEDUP_REMOVED lines=8> */
.L_x_123:
[----:B------:R-:W-:Y:S01]  /*6430*/  SHF.L.U32 R29, R29, 0x1f, RZ ;  /* 0x0000001f1d1d7819 */ /* 0x000fe200000006ff */
[----:B------:R-:W-:Y:S01]  /*6440*/  BSSY B1, `(.L_x_124) ;  /* 0x0000006000017945 */ /* 0x000fe20003800000 */
[C---:B------:R-:W-:Y:S02]  /*6450*/  LEA R14, R3.reuse, UR52, 0x3 ;  /* 0x00000034030e7c11 */ /* 0x040fe4000f8e18ff */
[----:B------:R-:W-:Y:S02]  /*6460*/  @!P3 LEA R3, R3, R20, 0xd ;  /* 0x000000140303b211 */ /* 0x000fe400078e68ff */
[----:B------:R-:W2:Y:S03]  /*6470*/  SYNCS.PHASECHK.TRANS64.TRYWAIT P2, [R14+URZ+0x40], R29 ;  /* 0x0000401d0e0075a7 */ /* 0x000ea6000804017f */
[----:B------:R-:W-:Y:S01]  /*6480*/  @!P3 IMAD R12, R162, 0x2, R3 ;  /* 0x00000002a20cb824 */ /* 0x000fe200078e0203 */
[----:B--2---:R-:W-:Y:S06]  /*6490*/  @!P2 BRA `(.L_x_125) ;  /* 0x000000400014a947 */ /* 0x004fec0003800000 */
.L_x_238:
[----:B------:R-:W-:Y:S05]  /*64a0*/  BSYNC B1 ;  /* 0x0000000000017941 */ /* 0x000fea0003800000 */
.L_x_124:
[----:B------:R-:W-:Y:S05]  /*64b0*/  @!P3 WARPSYNC.ALL ;  /* 0x000000000000b948 */ /* 0x000fea0003800000 */
[----:B------:R3:W4:Y:S04]  /*64c0*/  @!P3 LDSM.16.M88.4 R8, [R3] ;  /* 0x000000000308b83b */ /* 0x0007280000000200 */
[----:B------:R3:W1:Y:S02]  /*64d0*/  @!P3 LDSM.16.M88.4 R4, [R12] ;  /* 0x000000000c04b83b */ /* 0x0006640000000200 */
.L_x_122:
[----:B------:R-:W-:Y:S05]  /*64e0*/  BSYNC B0 ;  /* 0x0000000000007941 */ /* 0x000fea0003800000 */
.L_x_121:
[--C-:B----4-:R-:W-:Y:S02]  /*64f0*/  HADD2.F32 R15, -RZ, R9.reuse.H0_H0 ;  /* 0x20000009ff0f7230 */ /* 0x110fe40000004100 */
[C-C-:B------:R-:W-:Y:S01]  /*6500*/  FFMA R72, R158.reuse, R72, R23.reuse ;  /* 0x000000489e487223 */ /* 0x140fe20000000017 */
[C-C-:B---3--:R-:W-:Y:S01]  /*6510*/  FFMA R12, R158.reuse, R73, R23.reuse ;  /* 0x000000499e0c7223 */ /* 0x148fe20000000017 */
[C-C-:B------:R-:W-:Y:S01]  /*6520*/  FFMA R76, R158.reuse, R76, R23.reuse ;  /* 0x0000004c9e4c7223 */ /* 0x140fe20000000017 */
[C-C-:B------:R-:W-:Y:S01]  /*6530*/  FFMA R20, R158.reuse, R77, R23.reuse ;  /* 0x0000004d9e147223 */ /* 0x140fe20000000017 */
[C-C-:B------:R-:W-:Y:S01]  /*6540*/  FFMA R80, R158.reuse, R80, R23.reuse ;  /* 0x000000509e507223 */ /* 0x140fe20000000017 */
[C-C-:B------:R-:W-:Y:S01]  /*6550*/  FFMA R28, R158.reuse, R81, R23.reuse ;  /* 0x000000519e1c7223 */ /* 0x140fe20000000017 */
[C-C-:B------:R-:W-:Y:S01]  /*6560*/  FFMA R84, R158.reuse, R84, R23.reuse ;  /* 0x000000549e547223 */ /* 0x140fe20000000017 */
[----:B------:R-:W-:Y:S01]  /*6570*/  FFMA R32, R158, R85, R23 ;  /* 0x000000559e207223 */ /* 0x000fe20000000017 */
[----:B------:R-:W-:-:S02]  /*6580*/  HADD2.F32 R9, -RZ, R9.H1_H1 ;  /* 0x30000009ff097230 */ /* 0x000fc40000004100 */
[C-C-:B------:R-:W-:Y:S01]  /*6590*/  FFMA R74, R158.reuse, R74, R165.reuse ;  /* 0x0000004a9e4a7223 */ /* 0x140fe200000000a5 */
[----:B------:R-:W-:Y:S02]  /*65a0*/  HADD2.F32 R25, -RZ, R11.H0_H0 ;  /* 0x2000000bff197230 */ /* 0x000fe40000004100 */
[C-C-:B--2---:R-:W-:Y:S01]  /*65b0*/  FFMA R14, R158.reuse, R75, R165.reuse ;  /* 0x0000004b9e0e7223 */ /* 0x144fe200000000a5 */
[----:B-1----:R-:W-:Y:S02]  /*65c0*/  HADD2.F32 R31, -RZ, R5.H0_H0 ;  /* 0x20000005ff1f7230 */ /* 0x002fe40000004100 */
[C-C-:B------:R-:W-:Y:S01]  /*65d0*/  FFMA R78, R158.reuse, R78, R165.reuse ;  /* 0x0000004e9e4e7223 */ /* 0x140fe200000000a5 */
[--C-:B------:R-:W-:Y:S02]  /*65e0*/  HADD2.F32 R3, -RZ, R8.reuse.H0_H0 ;  /* 0x20000008ff037230 */ /* 0x100fe40000004100 */
[----:B------:R-:W-:Y:S01]  /*65f0*/  FFMA R26, R158, R79, R165 ;  /* 0x0000004f9e1a7223 */ /* 0x000fe200000000a5 */
[----:B------:R-:W-:-:S02]  /*6600*/  HADD2.F32 R13, -RZ, R8.H1_H1 ;  /* 0x30000008ff0d7230 */ /* 0x000fc40000004100 */
[C-C-:B------:R-:W-:Y:S01]  /*6610*/  FFMA R82, R158.reuse, R82, R165.reuse ;  /* 0x000000529e527223 */ /* 0x140fe200000000a5 */
[--C-:B------:R-:W-:Y:S02]  /*6620*/  HADD2.F32 R21, -RZ, R10.reuse.H0_H0 ;  /* 0x2000000aff157230 */ /* 0x100fe40000004100 */
[C-C-:B------:R-:W-:Y:S01]  /*6630*/  FFMA R30, R158.reuse, R83, R165.reuse ;  /* 0x000000539e1e7223 */ /* 0x140fe200000000a5 */
[----:B------:R-:W-:Y:S02]  /*6640*/  HADD2.F32 R23, -RZ, R10.H1_H1 ;  /* 0x3000000aff177230 */ /* 0x000fe40000004100 */
[C-C-:B------:R-:W-:Y:S01]  /*6650*/  FFMA R86, R158.reuse, R86, R165.reuse ;  /* 0x000000569e567223 */ /* 0x140fe200000000a5 */
[----:B------:R-:W-:Y:S02]  /*6660*/  HADD2.F32 R11, -RZ, R11.H1_H1 ;  /* 0x3000000bff0b7230 */ /* 0x000fe40000004100 */
[----:B------:R-:W-:Y:S01]  /*6670*/  FFMA R34, R158, R87, R165 ;  /* 0x000000579e227223 */ /* 0x000fe200000000a5 */
[----:B------:R-:W-:-:S02]  /*6680*/  HADD2.F32 R5, -RZ, R5.H1_H1 ;  /* 0x30000005ff057230 */ /* 0x000fc40000004100 */
[-C--:B------:R-:W-:Y:S01]  /*6690*/  FFMA R15, R15, R163.reuse, R74 ;  /* 0x000000a30f0f7223 */ /* 0x080fe2000000004a */
[----:B------:R-:W-:Y:S02]  /*66a0*/  HADD2.F32 R37, -RZ, R7.H0_H0 ;  /* 0x20000007ff257230 */ /* 0x000fe40000004100 */
[-C--:B------:R-:W-:Y:S01]  /*66b0*/  FFMA R14, R9, R163.reuse, R14 ;  /* 0x000000a3090e7223 */ /* 0x080fe2000000000e */
[--C-:B------:R-:W-:Y:S02]  /*66c0*/  HADD2.F32 R27, -RZ, R4.reuse.H0_H0 ;  /* 0x20000004ff1b7230 */ /* 0x100fe40000004100 */
[-C--:B------:R-:W-:Y:S01]  /*66d0*/  FFMA R3, R3, R163.reuse, R72 ;  /* 0x000000a303037223 */ /* 0x080fe20000000048 */
[----:B------:R-:W-:Y:S02]  /*66e0*/  HADD2.F32 R29, -RZ, R4.H1_H1 ;  /* 0x30000004ff1d7230 */ /* 0x000fe40000004100 */
[----:B------:R-:W-:Y:S01]  /*66f0*/  FFMA R12, R13, R163, R12 ;  /* 0x000000a30d0c7223 */ /* 0x000fe2000000000c */
[----:B------:R-:W-:-:S02]  /*6700*/  HADD2.F32 R33, -RZ, R6.H0_H0 ;  /* 0x20000006ff217230 */ /* 0x000fc40000004100 */
[-C--:B------:R-:W-:Y:S01]  /*6710*/  FFMA R21, R21, R163.reuse, R76 ;  /* 0x000000a315157223 */ /* 0x080fe2000000004c */
[----:B------:R-:W-:Y:S02]  /*6720*/  HADD2.F32 R35, -RZ, R6.H1_H1 ;  /* 0x30000006ff237230 */ /* 0x000fe40000004100 */
[-C--:B------:R-:W-:Y:S01]  /*6730*/  FFMA R20, R23, R163.reuse, R20 ;  /* 0x000000a317147223 */ /* 0x080fe20000000014 */
[----:B------:R-:W-:Y:S02]  /*6740*/  HADD2.F32 R7, -RZ, R7.H1_H1 ;  /* 0x30000007ff077230 */ /* 0x000fe40000004100 */
[-C--:B------:R-:W-:Y:S01]  /*6750*/  FFMA R25, R25, R163.reuse, R78 ;  /* 0x000000a319197223 */ /* 0x080fe2000000004e */
        /* <DEDUP_REMOVED lines=38> */
.L_x_127:
[----:B------:R-:W-:Y:S05]  /*69c0*/  BSYNC B0 ;  /* 0x0000000000007941 */ /* 0x000fea0003800000 */
.L_x_126:
[----:B------:R-:W-:Y:S06]  /*69d0*/  BAR.SYNC.DEFER_BLOCKING 0x1, 0x100 ;  /* 0x0044000000007b1d */ /* 0x000fec0000010000 */
[----:B------:R-:W-:Y:S04]  /*69e0*/  BSSY B0, `(.L_x_128) ;  /* 0x0000009000007945 */ /* 0x000fe80003800000 */
[----:B------:R-:W-:Y:S05]  /*69f0*/  @P0 BRA `(.L_x_129) ;  /* 0x00000000001c0947 */ /* 0x000fea0003800000 */
[----:B------:R-:W-:-:S13]  /*6a00*/  ISETP.NE.AND P0, PT, R166, 0x3, PT ;  /* 0x00000003a600780c */ /* 0x000fda0003f05270 */
[----:B------:R-:W-:Y:S05]  /*6a10*/  @!P0 BRA `(.L_x_130) ;  /* 0x0000000000048947 */ /* 0x000fea0003800000 */
[----:B------:R-:W-:Y:S01]  /*6a20*/  BPT.TRAP 0x1 ;  /* 0x000000040000795c */ /* 0x000fe20000300000 */
.L_x_130:
[----:B------:R-:W-:-:S04]  /*6a30*/  ULEA UR4, UR36, UR52, 0x3 ;  /* 0x0000003424047291 */ /* 0x000fc8000f8e183f */
[----:B------:R-:W-:-:S04]  /*6a40*/  UIADD3 UR4, UR4, 0x60, URZ ;  /* 0x0000006004047890 */ /* 0x000fc8000fffe03f */
[----:B------:R-:W-:-:S09]  /*6a50*/  UPRMT UR4, UR51, 0x654, UR4 ;  /* 0x0000065433047896 */ /* 0x000fd20008000004 */
[----:B------:R-:W-:Y:S03]  /*6a60*/  SYNCS.ARRIVE.TRANS64.RED.A1T0 RZ, [UR4], RZ ;  /* 0x000000ffffff79a7 */ /* 0x000fe60008100404 */
.L_x_129:
[----:B------:R-:W-:Y:S05]  /*6a70*/  BSYNC B0 ;  /* 0x0000000000007941 */ /* 0x000fea0003800000 */
.L_x_128:
[----:B------:R-:W-:Y:S01]  /*6a80*/  IADD3 R16, P0, R16, UR40, RZ ;  /* 0x0000002810107c10 */ /* 0x000fe2000ff1e0ff */
[----:B------:R-:W-:Y:S01]  /*6a90*/  ULDC.64 UR4, c[0x0][0x8f8] ;  /* 0x00023e0000047ab9 */ /* 0x000fe20000000a00 */
[----:B------:R-:W-:Y:S01]  /*6aa0*/  UIADD3 UR36, UR36, 0x1, URZ ;  /* 0x0000000124247890 */ /* 0x000fe2000fffe03f */
[----:B------:R-:W-:Y:S01]  /*6ab0*/  PRMT R3, RZ, 0x7610, R3 ;  /* 0x00007610ff037816 */ /* 0x000fe20000000003 */
[----:B------:R-:W-:Y:S01]  /*6ac0*/  UMOV UR47, 0xffffffff ;  /* 0xffffffff002f7882 */ /* 0x000fe20000000000 */
[----:B------:R-:W-:Y:S01]  /*6ad0*/  IADD3.X R17, R17, UR38, RZ, P0, !PT ;  /* 0x0000002611117c10 */ /* 0x000fe200087fe4ff */
[----:B------:R-:W-:Y:S01]  /*6ae0*/  UISETP.NE.AND UP0, UPT, UR36, 0x4, UPT ;  /* 0x000000042400788c */ /* 0x000fe2000bf05270 */
[----:B------:R-:W-:Y:S01]  /*6af0*/  ISETP.GE.U32.AND P0, PT, R16, UR4, PT ;  /* 0x0000000410007c0c */ /* 0x000fe2000bf06070 */
[----:B------:R-:W-:Y:S01]  /*6b00*/  IMAD.MOV.U32 R156, RZ, RZ, -0x1 ;  /* 0xffffffffff9c7424 */ /* 0x000fe200078e00ff */
[----:B------:R-:W-:Y:S01]  /*6b10*/  MOV R155, 0xffffffff ;  /* 0xffffffff009b7802 */ /* 0x000fe20000000f00 */
[----:B------:R-:W-:Y:S01]  /*6b20*/  USEL UR36, UR36, URZ, UP0 ;  /* 0x0000003f24247287 */ /* 0x000fe20008000000 */
[----:B------:R-:W-:-:S13]  /*6b30*/  ISETP.GE.U32.AND.EX P0, PT, R17, UR5, PT, P0 ;  /* 0x0000000511007c0c */ /* 0x000fda000bf06100 */
[----:B------:R-:W-:Y:S05]  /*6b40*/  @P0 BRA `(.L_x_131) ;  /* 0x0000000400680947 */ /* 0x000fea0003800000 */
[----:B------:R-:W2:Y:S01]  /*6b50*/  S2R R23, SR_CTAID.X ;  /* 0x0000000000177919 */ /* 0x000ea20000002500 */
[----:B------:R-:W3:Y:S01]  /*6b60*/  LDC.64 R10, c[0x0][0x8d0] ;  /* 0x00023400ff0a7b82 */ /* 0x000ee20000000a00 */
[----:B------:R-:W-:Y:S01]  /*6b70*/  ULDC UR4, c[0x0][0x150] ;  /* 0x0000540000047ab9 */ /* 0x000fe20000000800 */
[----:B------:R-:W-:Y:S01]  /*6b80*/  IMAD.MOV.U32 R8, RZ, RZ, R16 ;  /* 0x000000ffff087224 */ /* 0x000fe200078e0010 */
[----:B------:R-:W4:Y:S01]  /*6b90*/  S2R R25, SR_CTAID.Y ;  /* 0x0000000000197919 */ /* 0x000f220000002600 */
[----:B------:R-:W-:-:S04]  /*6ba0*/  IMAD.MOV.U32 R9, RZ, RZ, R17 ;  /* 0x000000ffff097224 */ /* 0x000fc800078e0011 */
[----:B------:R-:W4:Y:S08]  /*6bb0*/  LDC R26, c[0x0][0x144] ;  /* 0x00005100ff1a7b82 */ /* 0x000f300000000800 */
[----:B-1----:R-:W1:Y:S08]  /*6bc0*/  LDC R12, c[0x0][0x8d8] ;  /* 0x00023600ff0c7b82 */ /* 0x002e700000000800 */
[----:B------:R-:W1:Y:S01]  /*6bd0*/  LDC.64 R20, c[0x0][0x8c8] ;  /* 0x00023200ff147b82 */ /* 0x000e620000000a00 */
[----:B---3--:R-:W-:-:S04]  /*6be0*/  ISETP.NE.U32.AND P0, PT, R10, RZ, PT ;  /* 0x000000ff0a00720c */ /* 0x008fc80003f05070 */
[----:B------:R-:W-:Y:S02]  /*6bf0*/  ISETP.NE.AND.EX P0, PT, R11, RZ, PT, P0 ;  /* 0x000000ff0b00720c */ /* 0x000fe40003f05300 */
[----:B--2---:R-:W-:-:S05]  /*6c00*/  I2FP.F32.U32 R3, R23 ;  /* 0x0000001700037245 */ /* 0x004fca0000201000 */
[----:B------:R-:W-:-:S04]  /*6c10*/  FMUL R3, R3, UR4 ;  /* 0x0000000403037c20 */ /* 0x000fc80008400000 */
[----:B------:R2:W3:Y:S02]  /*6c20*/  F2I.U32.TRUNC.NTZ R24, R3 ;  /* 0x0000000300187305 */ /* 0x0004e4000020f000 */
[----:B----4-:R-:W-:Y:S05]  /*6c30*/  @!P0 BRA `(.L_x_132) ;  /* 0x0000000000288947 */ /* 0x010fea0003800000 */
[----:B--2---:R-:W2:Y:S02]  /*6c40*/  LDC R3, c[0x0][0x8dc] ;  /* 0x00023700ff037b82 */ /* 0x004ea40000000800 */
[----:B--2---:R-:W-:-:S04]  /*6c50*/  IADD3 R3, P0, R16, R3, RZ ;  /* 0x0000000310037210 */ /* 0x004fc80007f1e0ff */
[----:B------:R-:W-:-:S05]  /*6c60*/  IADD3.X R13, RZ, R17, RZ, P0, !PT ;  /* 0x00000011ff0d7210 */ /* 0x000fca00007fe4ff */
[----:B------:R-:W-:-:S04]  /*6c70*/  IMAD.WIDE.U32 R4, R13, R10, RZ ;  /* 0x0000000a0d047225 */ /* 0x000fc800078e00ff */
[----:B------:R-:W-:-:S04]  /*6c80*/  IMAD.WIDE.U32 R6, P0, R3, R11, R4 ;  /* 0x0000000b03067225 */ /* 0x000fc80007800004 */
[----:B------:R-:W-:-:S04]  /*6c90*/  IMAD.WIDE.U32 R4, R3, R10, RZ ;  /* 0x0000000a03047225 */ /* 0x000fc800078e00ff */
[----:B------:R-:W-:Y:S01]  /*6ca0*/  IMAD.X R9, RZ, RZ, RZ, P0 ;  /* 0x000000ffff097224 */ /* 0x000fe200000e06ff */
[----:B------:R-:W-:Y:S01]  /*6cb0*/  IADD3 RZ, P0, R5, R6, RZ ;  /* 0x0000000605ff7210 */ /* 0x000fe20007f1e0ff */
[----:B------:R-:W-:-:S04]  /*6cc0*/  IMAD.MOV.U32 R8, RZ, RZ, R7 ;  /* 0x000000ffff087224 */ /* 0x000fc800078e0007 */
[----:B------:R-:W-:-:S08]  /*6cd0*/  IMAD.WIDE.U32.X R8, R13, R11, R8, P0 ;  /* 0x0000000b0d087225 */ /* 0x000fd000000e0408 */
.L_x_132:
[-CC-:B-1----:R-:W-:Y:S01]  /*6ce0*/  SHF.R.U64 R32, R8, R12.reuse, R9.reuse ;  /* 0x0000000c08207219 */ /* 0x182fe20000001209 */
[----:B------:R-:W1:Y:S01]  /*6cf0*/  LDC.64 R14, c[0x0][0x8e8] ;  /* 0x00023a00ff0e7b82 */ /* 0x000e620000000a00 */
[----:B--2---:R-:W-:Y:S01]  /*6d00*/  SHF.R.U32.HI R3, RZ, R12, R9 ;  /* 0x0000000cff037219 */ /* 0x004fe20000011609 */
[----:B---3--:R-:W-:Y:S01]  /*6d10*/  IMAD.MOV R24, RZ, RZ, -R24 ;  /* 0x000000ffff187224 */ /* 0x008fe200078e0a18 */
[----:B------:R-:W-:Y:S01]  /*6d20*/  IADD3 R7, P0, RZ, -R32, RZ ;  /* 0x80000020ff077210 */ /* 0x000fe20007f1e0ff */
[----:B------:R-:W-:Y:S02]  /*6d30*/  ULDC UR4, c[0x0][0x154] ;  /* 0x0000550000047ab9 */ /* 0x000fe40000000800 */
[----:B------:R-:W-:Y:S01]  /*6d40*/  IMAD R23, R26, R24, R23 ;  /* 0x000000181a177224 */ /* 0x000fe200078e0217 */
[----:B------:R-:W-:Y:S01]  /*6d50*/  IADD3.X R3, RZ, ~R3, RZ, P0, !PT ;  /* 0x80000003ff037210 */ /* 0x000fe200007fe4ff */
[----:B------:R-:W2:Y:S01]  /*6d60*/  LDC R8, c[0x0][0x8c0] ;  /* 0x00023000ff087b82 */ /* 0x000ea20000000800 */
[----:B------:R-:W-:-:S04]  /*6d70*/  IMAD.WIDE.U32 R4, R7, R20, R16 ;  /* 0x0000001407047225 */ /* 0x000fc800078e0010 */
[----:B------:R-:W-:-:S03]  /*6d80*/  IMAD R6, R3, R20, RZ ;  /* 0x0000001403067224 */ /* 0x000fc600078e02ff */
[----:B------:R-:W3:Y:S01]  /*6d90*/  LDC R28, c[0x0][0x8b0] ;  /* 0x00022c00ff1c7b82 */ /* 0x000ee20000000800 */
[----:B------:R-:W-:Y:S02]  /*6da0*/  IMAD R3, R7, R21, R6 ;  /* 0x0000001507037224 */ /* 0x000fe400078e0206 */
[----:B------:R-:W-:Y:S02]  /*6db0*/  IMAD.MOV.U32 R7, RZ, RZ, 0x1 ;  /* 0x00000001ff077424 */ /* 0x000fe400078e00ff */
[----:B------:R-:W-:Y:S01]  /*6dc0*/  IMAD.IADD R3, R5, 0x1, R3 ;  /* 0x0000000105037824 */ /* 0x000fe200078e0203 */
[----:B------:R-:W-:Y:S02]  /*6dd0*/  I2FP.F32.U32 R5, R25 ;  /* 0x0000001900057245 */ /* 0x000fe40000201000 */
[----:B------:R-:W4:Y:S01]  /*6de0*/  LDC R30, c[0x0][0x900] ;  /* 0x00024000ff1e7b82 */ /* 0x000f220000000800 */
[----:B-1----:R-:W-:Y:S02]  /*6df0*/  ISETP.NE.U32.AND P0, PT, R14, RZ, PT ;  /* 0x000000ff0e00720c */ /* 0x002fe40003f05070 */
[----:B------:R-:W-:Y:S01]  /*6e00*/  FMUL R6, R5, UR4 ;  /* 0x0000000405067c20 */ /* 0x000fe20008400000 */
[----:B------:R-:W-:-:S02]  /*6e10*/  MOV R5, 0xffffffff ;  /* 0xffffffff00057802 */ /* 0x000fc40000000f00 */
[----:B------:R-:W-:Y:S01]  /*6e20*/  ISETP.NE.AND.EX P0, PT, R15, RZ, PT, P0 ;  /* 0x000000ff0f00720c */ /* 0x000fe20003f05300 */
[----:B------:R1:W1:Y:S01]  /*6e30*/  F2I.U32.TRUNC.NTZ R20, R6 ;  /* 0x0000000600147305 */ /* 0x000262000020f000 */
[----:B------:R-:W1:Y:S01]  /*6e40*/  LDC R24, c[0x0][0x148] ;  /* 0x00005200ff187b82 */ /* 0x000e620000000800 */
[-CC-:B--2---:R-:W-:Y:S02]  /*6e50*/  SHF.R.U64 R12, R4, R8.reuse, R3.reuse ;  /* 0x00000008040c7219 */ /* 0x184fe40000001203 */
[----:B------:R-:W-:-:S05]  /*6e60*/  SHF.R.U32.HI R3, RZ, R8, R3 ;  /* 0x00000008ff037219 */ /* 0x000fca0000011603 */
[----:B------:R-:W2:Y:S01]  /*6e70*/  LDC R21, c[0x0][0x8a8] ;  /* 0x00022a00ff157b82 */ /* 0x000ea20000000800 */
[-CC-:B---3--:R-:W-:Y:S02]  /*6e80*/  SHF.R.U64 R10, R12, R28.reuse, R3.reuse ;  /* 0x0000001c0c0a7219 */ /* 0x188fe40000001203 */
[----:B------:R-:W-:-:S05]  /*6e90*/  SHF.R.U32.HI R3, RZ, R28, R3 ;  /* 0x0000001cff037219 */ /* 0x000fca0000011603 */
[----:B------:R-:W3:Y:S01]  /*6ea0*/  LDC R26, c[0x0][0x8f0] ;  /* 0x00023c00ff1a7b82 */ /* 0x000ee20000000800 */
[-C--:B----4-:R-:W-:Y:S02]  /*6eb0*/  SHF.L.U32 R4, R5, R30.reuse, RZ ;  /* 0x0000001e05047219 */ /* 0x090fe400000006ff */
[-CC-:B------:R-:W-:Y:S02]  /*6ec0*/  SHF.R.U64 R13, R10, R30.reuse, R3.reuse ;  /* 0x0000001e0a0d7219 */ /* 0x180fe40000001203 */
[----:B------:R-:W-:Y:S02]  /*6ed0*/  SHF.R.U32.HI R5, RZ, R30, R3 ;  /* 0x0000001eff057219 */ /* 0x000fe40000011603 */
[----:B------:R-:W-:Y:S01]  /*6ee0*/  LOP3.LUT R27, RZ, R4, RZ, 0x33, !PT ;  /* 0x00000004ff1b7212 */ /* 0x000fe200078e33ff */
[----:B------:R-:W4:Y:S01]  /*6ef0*/  LDC R29, c[0x0][0x8e0] ;  /* 0x00023800ff1d7b82 */ /* 0x000f220000000800 */
[----:B------:R-:W-:Y:S01]  /*6f00*/  SHF.L.U32 R30, R7, R30, RZ ;  /* 0x0000001e071e7219 */ /* 0x000fe200000006ff */
[----:B------:R-:W-:-:S06]  /*6f10*/  IMAD.MOV.U32 R4, RZ, RZ, R13 ;  /* 0x000000ffff047224 */ /* 0x000fcc00078e000d */
[----:B------:R-:W1:Y:S01]  /*6f20*/  LDC R31, c[0x0][0x8b8] ;  /* 0x00022e00ff1f7b82 */ /* 0x000e620000000800 */
[----:B------:R-:W-:Y:S05]  /*6f30*/  @!P0 BRA `(.L_x_133) ;  /* 0x0000000000288947 */ /* 0x000fea0003800000 */
[----:B------:R-:W5:Y:S02]  /*6f40*/  LDC R4, c[0x0][0x8f4] ;  /* 0x00023d00ff047b82 */ /* 0x000f640000000800 */
[----:B-----5:R-:W-:-:S04]  /*6f50*/  IADD3 R3, P0, R13, R4, RZ ;  /* 0x000000040d037210 */ /* 0x020fc80007f1e0ff */
[----:B------:R-:W-:-:S05]  /*6f60*/  IADD3.X R11, RZ, R5, RZ, P0, !PT ;  /* 0x00000005ff0b7210 */ /* 0x000fca00007fe4ff */
[----:B------:R-:W-:-:S04]  /*6f70*/  IMAD.WIDE.U32 R4, R11, R14, RZ ;  /* 0x0000000e0b047225 */ /* 0x000fc800078e00ff */
[----:B-1----:R-:W-:-:S04]  /*6f80*/  IMAD.WIDE.U32 R6, P0, R3, R15, R4 ;  /* 0x0000000f03067225 */ /* 0x002fc80007800004 */
[----:B------:R-:W-:-:S04]  /*6f90*/  IMAD.WIDE.U32 R4, R3, R14, RZ ;  /* 0x0000000e03047225 */ /* 0x000fc800078e00ff */
[----:B------:R-:W-:Y:S01]  /*6fa0*/  IMAD.X R9, RZ, RZ, RZ, P0 ;  /* 0x000000ffff097224 */ /* 0x000fe200000e06ff */
[----:B------:R-:W-:Y:S01]  /*6fb0*/  IADD3 RZ, P0, R5, R6, RZ ;  /* 0x0000000605ff7210 */ /* 0x000fe20007f1e0ff */
[----:B------:R-:W-:-:S04]  /*6fc0*/  IMAD.MOV.U32 R8, RZ, RZ, R7 ;  /* 0x000000ffff087224 */ /* 0x000fc800078e0007 */
[----:B------:R-:W-:-:S08]  /*6fd0*/  IMAD.WIDE.U32.X R4, R11, R15, R8, P0 ;  /* 0x0000000f0b047225 */ /* 0x000fd000000e0408 */
.L_x_133:
[----:B------:R-:W-:Y:S02]  /*6fe0*/  ISETP.NE.AND P0, PT, R2, 0x1, PT ;  /* 0x000000010200780c */ /* 0x000fe40003f05270 */
[----:B---3--:R-:W-:Y:S01]  /*6ff0*/  SHF.R.U64 R3, R4, R26, R5 ;  /* 0x0000001a04037219 */ /* 0x008fe20000001205 */
[----:B--2---:R-:W-:Y:S01]  /*7000*/  VIADD R5, R21, 0xffffffff ;  /* 0xffffffff15057836 */ /* 0x004fe20000000000 */
[----:B------:R-:W-:Y:S02]  /*7010*/  LOP3.LUT R156, R10, R27, RZ, 0xc0, !PT ;  /* 0x0000001b0a9c7212 */ /* 0x000fe400078ec0ff */
[----:B-1----:R-:W-:Y:S01]  /*7020*/  IADD3 R20, -R20, RZ, RZ ;  /* 0x000000ff14147210 */ /* 0x002fe20007ffe1ff */
[----:B------:R-:W-:Y:S01]  /*7030*/  IMAD.MOV R4, RZ, RZ, -R3 ;  /* 0x000000ffff047224 */ /* 0x000fe200078e0a03 */
[----:B------:R-:W-:Y:S01]  /*7040*/  LOP3.LUT R12, R12, R5, RZ, 0xc0, !PT ;  /* 0x000000050c0c7212 */ /* 0x000fe200078ec0ff */
[----:B------:R-:W-:Y:S01]  /*7050*/  IMAD R156, R30, R3, R156 ;  /* 0x000000031e9c7224 */ /* 0x000fe200078e029c */
[----:B------:R-:W-:Y:S01]  /*7060*/  R2UR UR47, R32 ;  /* 0x00000000202f72ca */ /* 0x000fe200000e0000 */
[----:B----4-:R-:W-:Y:S01]  /*7070*/  IMAD R3, R4, R29, R13 ;  /* 0x0000001d04037224 */ /* 0x010fe200078e020d */
[----:B------:R-:W-:Y:S01]  /*7080*/  MOV R4, 0x1 ;  /* 0x0000000100047802 */ /* 0x000fe20000000f00 */
[----:B------:R-:W-:-:S02]  /*7090*/  @P0 IMAD R23, R24, R20, R25 ;  /* 0x0000001418170224 */ /* 0x000fc400078e0219 */
[----:B------:R-:W-:Y:S02]  /*70a0*/  IMAD R3, R3, R21, R12 ;  /* 0x0000001503037224 */ /* 0x000fe400078e020c */
[----:B------:R-:W-:-:S05]  /*70b0*/  IMAD R156, R156, R31, R23 ;  /* 0x0000001f9c9c7224 */ /* 0x000fca00078e0217 */
[----:B------:R-:W-:Y:S02]  /*70c0*/  SEL R155, R3, R156, !P0 ;  /* 0x0000009c039b7207 */ /* 0x000fe40004000000 */
[----:B------:R-:W-:Y:S02]  /*70d0*/  SEL R156, R156, R3, !P0 ;  /* 0x000000039c9c7207 */ /* 0x000fe40004000000 */
[----:B------:R-:W-:-:S07]  /*70e0*/  PRMT R3, R4, 0x7610, R3 ;  /* 0x0000761004037816 */ /* 0x000fce0000000003 */
.L_x_131:
[----:B------:R-:W-:Y:S01]  /*70f0*/  UIADD3 UR49, UR50, UR49, URZ ;  /* 0x0000003132317290 */ /* 0x000fe2000fffe03f */
[----:B------:R-:W-:Y:S01]  /*7100*/  LOP3.LUT P0, RZ, R3, 0xff, RZ, 0xc0, !PT ;  /* 0x000000ff03ff7812 */ /* 0x000fe2000780c0ff */
[----:B------:R-:W-:Y:S01]  /*7110*/  UIADD3 UR39, UR39, 0x8, URZ ;  /* 0x0000000827277890 */ /* 0x000fe2000fffe03f */
[----:B------:R-:W-:Y:S01]  /*7120*/  IMAD.MOV.U32 R163, RZ, RZ, R0 ;  /* 0x000000ffffa37224 */ /* 0x000fe200078e0000 */
[----:B------:R-:W-:Y:S02]  /*7130*/  USHF.R.U32.HI UR4, URZ, 0x2, UR49 ;  /* 0x000000023f047899 */ /* 0x000fe40008011631 */
[----:B------:R-:W-:Y:S02]  /*7140*/  UISETP.GT.U32.AND UP0, UPT, UR49, 0x3, UPT ;  /* 0x000000033100788c */ /* 0x000fe4000bf04070 */
[----:B------:R-:W-:Y:S02]  /*7150*/  ULOP3.LUT UR4, UR4, 0x1, URZ, 0xc0, !UPT ;  /* 0x0000000104047892 */ /* 0x000fe4000f8ec03f */
[----:B------:R-:W-:-:S02]  /*7160*/  UISETP.LT.U32.AND UP0, UPT, UR50, 0x4, UP0 ;  /* 0x000000043200788c */ /* 0x000fc40008701070 */
[----:B------:R-:W-:Y:S02]  /*7170*/  UISETP.NE.U32.AND UP1, UPT, UR4, 0x1, UPT ;  /* 0x000000010400788c */ /* 0x000fe4000bf25070 */
[----:B------:R-:W-:Y:S02]  /*7180*/  USEL UR5, URZ, 0x1, !UP0 ;  /* 0x000000013f057887 */ /* 0x000fe4000c000000 */
[----:B------:R-:W-:Y:S02]  /*7190*/  UISETP.GT.U32.AND UP1, UPT, UR50, 0x3, !UP1 ;  /* 0x000000033200788c */ /* 0x000fe4000cf24070 */
[----:B------:R-:W-:Y:S02]  /*71a0*/  ULOP3.LUT UR49, UR49, 0x3, URZ, 0xc0, !UPT ;  /* 0x0000000331317892 */ /* 0x000fe4000f8ec03f */
[----:B------:R-:W-:-:S04]  /*71b0*/  USEL UR4, URZ, 0x1, !UP1 ;  /* 0x000000013f047887 */ /* 0x000fc8000c800000 */
[----:B------:R-:W-:Y:S01]  /*71c0*/  ULOP3.LUT UR48, UR4, UR48, UR5, 0x96, !UPT ;  /* 0x0000003004307292 */ /* 0x000fe2000f8e9605 */
[----:B------:R-:W-:Y:S11]  /*71d0*/  @P0 BRA `(.L_x_134) ;  /* 0xffffffa4005c0947 */ /* 0x000ff6000383ffff */
[----:B------:R-:W-:-:S13]  /*71e0*/  PLOP3.LUT P0, PT, PT, PT, PT, 0x8, 0x0 ;  /* 0x000000000000781c */ /* 0x000fda0003f0e170 */
.L_x_22:
[----:B------:R-:W-:Y:S05]  /*71f0*/  @P0 BRA `(.L_x_14) ;  /* 0x0000002c00f80947 */ /* 0x000fea0003800000 */
[----:B------:R-:W-:Y:S01]  /*7200*/  ULDC.64 UR6, c[0x0][0x588] ;  /* 0x0001620000067ab9 */ /* 0x000fe20000000a00 */
[----:B------:R-:W-:Y:S01]  /*7210*/  ISETP.NE.U32.AND P1, PT, R167, RZ, PT ;  /* 0x000000ffa700720c */ /* 0x000fe20003f25070 */
[----:B------:R-:W-:-:S04]  /*7220*/  DEPBAR.LE SB0, 0x0 ;  /* 0x000080000000791a */ /* 0x000fc80000000000 */
[----:B------:R-:W-:Y:S01]  /*7230*/  ISETP.NE.U32.AND P0, PT, RZ, UR6, PT ;  /* 0x00000006ff007c0c */ /* 0x000fe2000bf05070 */
[----:B------:R-:W-:Y:S01]  /*7240*/  BSSY B0, `(.L_x_135) ;  /* 0x0000015000007945 */ /* 0x000fe20003800000 */
[----:B------:R-:W-:Y:S02]  /*7250*/  ISETP.NE.AND.EX P1, PT, R168, RZ, PT, P1 ;  /* 0x000000ffa800720c */ /* 0x000fe40003f25310 */
[----:B------:R-:W-:-:S13]  /*7260*/  ISETP.NE.AND.EX P0, PT, RZ, UR7, PT, P0 ;  /* 0x00000007ff007c0c */ /* 0x000fda000bf05300 */
[----:B------:R-:W-:Y:S05]  /*7270*/  @P0 BRA P1, `(.L_x_136) ;  /* 0x0000000000440947 */ /* 0x000fea0000800000 */
[----:B------:R-:W-:-:S04]  /*7280*/  ISETP.NE.U32.AND P0, PT, R167, RZ, PT ;  /* 0x000000ffa700720c */ /* 0x000fc80003f05070 */
[----:B------:R-:W-:-:S13]  /*7290*/  ISETP.NE.AND.EX P0, PT, R168, RZ, PT, P0 ;  /* 0x000000ffa800720c */ /* 0x000fda0003f05300 */
[----:B------:R-:W-:Y:S05]  /*72a0*/  @!P0 BRA `(.L_x_137) ;  /* 0x00000000002c8947 */ /* 0x000fea0003800000 */
[----:B------:R-:W-:-:S13]  /*72b0*/  LOP3.LUT P0, RZ, R154, 0xff, RZ, 0xc0, !PT ;  /* 0x000000ff9aff7812 */ /* 0x000fda000780c0ff */
[----:B------:R-:W-:Y:S05]  /*72c0*/  @!P0 BRA `(.L_x_138) ;  /* 0x0000000000108947 */ /* 0x000fea0003800000 */
[----:B-----5:R-:W-:-:S13]  /*72d0*/  FSETP.NEU.AND P0, PT, R157, RZ, PT ;  /* 0x000000ff9d00720b */ /* 0x020fda0003f0d000 */
[----:B------:R-:W-:Y:S05]  /*72e0*/  @!P0 BREAK B0 ;  /* 0x0000000000008942 */ /* 0x000fea0003800000 */
[----:B------:R-:W-:Y:S05]  /*72f0*/  @P0 BRA `(.L_x_136) ;  /* 0x0000000000240947 */ /* 0x000fea0003800000 */
[----:B------:R-:W-:Y:S05]  /*7300*/  BRA `(.L_x_14) ;  /* 0x0000002c00b47947 */ /* 0x000fea0003800000 */
.L_x_138:
[----:B------:R-:W-:-:S04]  /*7310*/  ISETP.NE.U32.AND P0, PT, RZ, UR6, PT ;  /* 0x00000006ff007c0c */ /* 0x000fc8000bf05070 */
[----:B------:R-:W-:-:S13]  /*7320*/  ISETP.NE.AND.EX P0, PT, RZ, UR7, PT, P0 ;  /* 0x00000007ff007c0c */ /* 0x000fda000bf05300 */
[----:B------:R-:W-:Y:S05]  /*7330*/  @!P0 BREAK B0 ;  /* 0x0000000000008942 */ /* 0x000fea0003800000 */
[----:B------:R-:W-:Y:S05]  /*7340*/  @P0 BRA `(.L_x_136) ;  /* 0x0000000000100947 */ /* 0x000fea0003800000 */
[----:B------:R-:W-:Y:S05]  /*7350*/  BRA `(.L_x_14) ;  /* 0x0000002c00a07947 */ /* 0x000fea0003800000 */
.L_x_137:
[----:B-----5:R-:W-:-:S13]  /*7360*/  FSETP.NEU.AND P0, PT, R157, RZ, PT ;  /* 0x000000ff9d00720b */ /* 0x020fda0003f0d000 */
[----:B------:R-:W-:Y:S05]  /*7370*/  @!P0 BREAK B0 ;  /* 0x0000000000008942 */ /* 0x000fea0003800000 */
[----:B------:R-:W-:Y:S05]  /*7380*/  @!P0 BRA `(.L_x_14) ;  /* 0x0000002c00948947 */ /* 0x000fea0003800000 */
.L_x_136:
[----:B-1----:R-:W-:Y:S05]  /*7390*/  BSYNC B0 ;  /* 0x0000000000007941 */ /* 0x002fea0003800000 */
.L_x_135:
[----:B------:R-:W-:-:S04]  /*73a0*/  LOP3.LUT R19, R19, 0x1, RZ, 0xfc, !PT ;  /* 0x0000000113137812 */ /* 0x000fc800078efcff */
[----:B------:R-:W-:-:S13]  /*73b0*/  ISETP.NE.AND P0, PT, R19, 0x3, PT ;  /* 0x000000031300780c */ /* 0x000fda0003f05270 */
[----:B------:R-:W-:Y:S05]  /*73c0*/  @!P0 BRA `(.L_x_139) ;  /* 0x0000000000048947 */ /* 0x000fea0003800000 */
[----:B------:R-:W-:Y:S01]  /*73d0*/  BPT.TRAP 0x1 ;  /* 0x000000040000795c */ /* 0x000fe20000300000 */
.L_x_139:
[----:B------:R-:W1:Y:S01]  /*73e0*/  S2UR UR5, SR_CgaCtaId ;  /* 0x00000000000579c3 */ /* 0x000e620000008800 */
[----:B------:R-:W-:Y:S02]  /*73f0*/  UMOV UR4, 0x400 ;  /* 0x0000040000047882 */ /* 0x000fe40000000000 */
[----:B-1----:R-:W-:-:S04]  /*7400*/  ULEA UR4, UR5, UR4, 0x18 ;  /* 0x0000000405047291 */ /* 0x002fc8000f8ec03f */
[----:B------:R-:W-:-:S04]  /*7410*/  ULEA UR4, UR36, UR4, 0x3 ;  /* 0x0000000424047291 */ /* 0x000fc8000f8e183f */
[----:B------:R-:W-:-:S04]  /*7420*/  UIADD3 UR4, UR4, 0x60, URZ ;  /* 0x0000006004047890 */ /* 0x000fc8000fffe03f */
[----:B------:R-:W-:-:S09]  /*7430*/  UPRMT UR4, UR5, 0x654, UR4 ;  /* 0x0000065405047896 */ /* 0x000fd20008000004 */
[----:B------:R-:W-:Y:S01]  /*7440*/  SYNCS.ARRIVE.TRANS64.RED.A1T0 RZ, [UR4], RZ ;  /* 0x000000ffffff79a7 */ /* 0x000fe20008100404 */
[----:B------:R-:W-:Y:S05]  /*7450*/  BRA `(.L_x_14) ;  /* 0x0000002c00607947 */ /* 0x000fea0003800000 */
.L_x_13:
[----:B------:R-:W-:Y:S01]  /*7460*/  ULDC.64 UR4, c[0x0][0x8f8] ;  /* 0x00023e0000047ab9 */ /* 0x000fe20000000a00 */
[----:B------:R-:W-:Y:S01]  /*7470*/  PRMT R8, RZ, 0x7610, R8 ;  /* 0x00007610ff087816 */ /* 0x000fe20000000008 */
[----:B------:R-:W-:Y:S01]  /*7480*/  IMAD.MOV.U32 R20, RZ, RZ, -0x1 ;  /* 0xffffffffff147424 */ /* 0x000fe200078e00ff */
[----:B------:R-:W-:Y:S01]  /*7490*/  ISETP.GE.U32.AND P1, PT, R16, UR4, PT ;  /* 0x0000000410007c0c */ /* 0x000fe2000bf26070 */
[----:B------:R-:W-:Y:S01]  /*74a0*/  IMAD.MOV.U32 R12, RZ, RZ, -0x1 ;  /* 0xffffffffff0c7424 */ /* 0x000fe200078e00ff */
[----:B------:R-:W-:Y:S02]  /*74b0*/  MOV R13, 0xffffffff ;  /* 0xffffffff000d7802 */ /* 0x000fe40000000f00 */
[----:B------:R-:W-:-:S13]  /*74c0*/  ISETP.GE.U32.AND.EX P1, PT, R17, UR5, PT, P1 ;  /* 0x0000000511007c0c */ /* 0x000fda000bf26110 */
[----:B------:R-:W-:Y:S05]  /*74d0*/  @P1 BRA `(.L_x_140) ;  /* 0x0000000400281947 */ /* 0x000fea0003800000 */
[----:B------:R-:W2:Y:S01]  /*74e0*/  LDC.64 R20, c[0x0][0x8d0] ;  /* 0x00023400ff147b82 */ /* 0x000ea20000000a00 */
[----:B------:R-:W-:Y:S01]  /*74f0*/  IMAD.MOV.U32 R14, RZ, RZ, R16 ;  /* 0x000000ffff0e7224 */ /* 0x000fe200078e0010 */
[----:B------:R-:W-:-:S06]  /*7500*/  MOV R15, R17 ;  /* 0x00000011000f7202 */ /* 0x000fcc0000000f00 */
        /* <DEDUP_REMOVED lines=15> */
.L_x_141:
[----:B------:R-:W2:Y:S01]  /*7600*/  LDC.64 R30, c[0x0][0x8e8] ;  /* 0x00023a00ff1e7b82 */ /* 0x000ea20000000a00 */
[-CC-:B------:R-:W-:Y:S01]  /*7610*/  SHF.R.U64 R24, R14, R8.reuse, R15.reuse ;  /* 0x000000080e187219 */ /* 0x180fe2000000120f */
[----:B------:R-:W-:Y:S01]  /*7620*/  IMAD.MOV.U32 R34, RZ, RZ, 0x1 ;  /* 0x00000001ff227424 */ /* 0x000fe200078e00ff */
[----:B------:R-:W-:Y:S02]  /*7630*/  SHF.R.U32.HI R8, RZ, R8, R15 ;  /* 0x00000008ff087219 */ /* 0x000fe4000001160f */
[----:B------:R-:W-:-:S03]  /*7640*/  IADD3 R13, P1, RZ, -R24, RZ ;  /* 0x80000018ff0d7210 */ /* 0x000fc60007f3e0ff */
[----:B------:R-:W3:Y:S02]  /*7650*/  LDC R12, c[0x0][0x8c0] ;  /* 0x00023000ff0c7b82 */ /* 0x000ee40000000800 */
[----:B------:R-:W-:-:S04]  /*7660*/  IMAD.X R11, RZ, RZ, ~R8, P1 ;  /* 0x000000ffff0b7224 */ /* 0x000fc800008e0e08 */
[-C--:B------:R-:W-:Y:S02]  /*7670*/  IMAD R8, R11, R26.reuse, RZ ;  /* 0x0000001a0b087224 */ /* 0x080fe400078e02ff */
[----:B------:R-:W4:Y:S01]  /*7680*/  LDC R14, c[0x0][0x8b0] ;  /* 0x00022c00ff0e7b82 */ /* 0x000f220000000800 */
[----:B------:R-:W-:-:S04]  /*7690*/  IMAD.WIDE.U32 R10, R13, R26, R16 ;  /* 0x0000001a0d0a7225 */ /* 0x000fc800078e0010 */
[----:B------:R-:W-:-:S03]  /*76a0*/  IMAD R13, R13, R27, R8 ;  /* 0x0000001b0d0d7224 */ /* 0x000fc600078e0208 */
[----:B------:R-:W5:Y:S01]  /*76b0*/  LDC R29, c[0x0][0x900] ;  /* 0x00024000ff1d7b82 */ /* 0x000f620000000800 */
[----:B------:R-:W-:Y:S01]  /*76c0*/  IMAD.IADD R11, R11, 0x1, R13 ;  /* 0x000000010b0b7824 */ /* 0x000fe200078e020d */
[----:B--2---:R-:W-:-:S04]  /*76d0*/  ISETP.NE.U32.AND P1, PT, R30, RZ, PT ;  /* 0x000000ff1e00720c */ /* 0x004fc80003f25070 */
[----:B------:R-:W-:Y:S02]  /*76e0*/  ISETP.NE.AND.EX P1, PT, R31, RZ, PT, P1 ;  /* 0x000000ff1f00720c */ /* 0x000fe40003f25310 */
[----:B------:R-:W2:Y:S01]  /*76f0*/  LDC R26, c[0x0][0x8a8] ;  /* 0x00022a00ff1a7b82 */ /* 0x000ea20000000800 */
[-CC-:B---3--:R-:W-:Y:S02]  /*7700*/  SHF.R.U64 R20, R10, R12.reuse, R11.reuse ;  /* 0x0000000c0a147219 */ /* 0x188fe4000000120b */
[----:B------:R-:W-:Y:S02]  /*7710*/  SHF.R.U32.HI R11, RZ, R12, R11 ;  /* 0x0000000cff0b7219 */ /* 0x000fe4000001160b */
[----:B------:R-:W-:-:S03]  /*7720*/  MOV R10, 0xffffffff ;  /* 0xffffffff000a7802 */ /* 0x000fc60000000f00 */
[----:B------:R-:W3:Y:S01]  /*7730*/  LDC R28, c[0x0][0x8f0] ;  /* 0x00023c00ff1c7b82 */ /* 0x000ee20000000800 */
[-CC-:B----4-:R-:W-:Y:S02]  /*7740*/  SHF.R.U64 R25, R20, R14.reuse, R11.reuse ;  /* 0x0000000e14197219 */ /* 0x190fe4000000120b */
[----:B------:R-:W-:-:S05]  /*7750*/  SHF.R.U32.HI R8, RZ, R14, R11 ;  /* 0x0000000eff087219 */ /* 0x000fca000001160b */
[----:B------:R-:W4:Y:S01]  /*7760*/  LDC R32, c[0x0][0x8e0] ;  /* 0x00023800ff207b82 */ /* 0x000f220000000800 */
[-C--:B-----5:R-:W-:Y:S02]  /*7770*/  SHF.L.U32 R10, R10, R29.reuse, RZ ;  /* 0x0000001d0a0a7219 */ /* 0x0a0fe400000006ff */
[-CC-:B------:R-:W-:Y:S02]  /*7780*/  SHF.R.U64 R27, R25, R29.reuse, R8.reuse ;  /* 0x0000001d191b7219 */ /* 0x180fe40000001208 */
[----:B------:R-:W-:Y:S02]  /*7790*/  LOP3.LUT R36, RZ, R10, RZ, 0x33, !PT ;  /* 0x0000000aff247212 */ /* 0x000fe400078e33ff */
[----:B------:R-:W-:Y:S01]  /*77a0*/  SHF.R.U32.HI R11, RZ, R29, R8 ;  /* 0x0000001dff0b7219 */ /* 0x000fe20000011608 */
[----:B------:R-:W1:Y:S01]  /*77b0*/  LDC R33, c[0x0][0x8b8] ;  /* 0x00022e00ff217b82 */ /* 0x000e620000000800 */
[----:B------:R-:W-:Y:S01]  /*77c0*/  IMAD.MOV.U32 R10, RZ, RZ, R27 ;  /* 0x000000ffff0a7224 */ /* 0x000fe200078e001b */
[----:B------:R-:W-:Y:S06]  /*77d0*/  @!P1 BRA `(.L_x_142) ;  /* 0x0000000000289947 */ /* 0x000fec0003800000 */
[----:B------:R-:W5:Y:S02]  /*77e0*/  LDC R8, c[0x0][0x8f4] ;  /* 0x00023d00ff087b82 */ /* 0x000f640000000800 */
[----:B-----5:R-:W-:-:S04]  /*77f0*/  IADD3 R15, P1, R27, R8, RZ ;  /* 0x000000081b0f7210 */ /* 0x020fc80007f3e0ff */
        /* <DEDUP_REMOVED lines=8> */
.L_x_142:
[----:B------:R-:W-:Y:S02]  /*7880*/  ISETP.NE.AND P1, PT, R2, 0x1, PT ;  /* 0x000000010200780c */ /* 0x000fe40003f25270 */
[----:B---3--:R-:W-:Y:S02]  /*7890*/  SHF.R.U64 R8, R10, R28, R11 ;  /* 0x0000001c0a087219 */ /* 0x008fe4000000120b */
[----:B------:R-:W-:Y:S02]  /*78a0*/  SHF.L.U32 R34, R34, R29, RZ ;  /* 0x0000001d22227219 */ /* 0x000fe400000006ff */
[----:B------:R-:W-:Y:S01]  /*78b0*/  LOP3.LUT R7, R25, R36, RZ, 0xc0, !PT ;  /* 0x0000002419077212 */ /* 0x000fe200078ec0ff */
[----:B------:R-:W-:Y:S01]  /*78c0*/  IMAD.MOV R10, RZ, RZ, -R8 ;  /* 0x000000ffff0a7224 */ /* 0x000fe200078e0a08 */
[----:B--2---:R-:W-:Y:S02]  /*78d0*/  IADD3 R11, R26, -0x1, RZ ;  /* 0xffffffff1a0b7810 */ /* 0x004fe40007ffe0ff */
[----:B------:R-:W-:Y:S01]  /*78e0*/  MOV R12, R24 ;  /* 0x00000018000c7202 */ /* 0x000fe20000000f00 */
[----:B------:R-:W-:Y:S01]  /*78f0*/  IMAD R8, R34, R8, R7 ;  /* 0x0000000822087224 */ /* 0x000fe200078e0207 */
[----:B------:R-:W-:Y:S01]  /*7900*/  LOP3.LUT R7, R20, R11, RZ, 0xc0, !PT ;  /* 0x0000000b14077212 */ /* 0x000fe200078ec0ff */
[----:B------:R-:W-:-:S02]  /*7910*/  @P1 IMAD R3, R9, R23, R6 ;  /* 0x0000001709031224 */ /* 0x000fc400078e0206 */
[----:B----4-:R-:W-:Y:S02]  /*7920*/  IMAD R6, R10, R32, R27 ;  /* 0x000000200a067224 */ /* 0x010fe400078e021b */
[----:B-1----:R-:W-:Y:S02]  /*7930*/  IMAD R3, R8, R33, R3 ;  /* 0x0000002108037224 */ /* 0x002fe400078e0203 */
[----:B------:R-:W-:Y:S02]  /*7940*/  IMAD R6, R6, R26, R7 ;  /* 0x0000001a06067224 */ /* 0x000fe400078e0207 */
[----:B------:R-:W-:-:S03]  /*7950*/  IMAD.MOV.U32 R8, RZ, RZ, 0x1 ;  /* 0x00000001ff087424 */ /* 0x000fc600078e00ff */
[----:B------:R-:W-:Y:S02]  /*7960*/  SEL R13, R6, R3, !P1 ;  /* 0x00000003060d7207 */ /* 0x000fe40004800000 */
[----:B------:R-:W-:-:S07]  /*7970*/  SEL R20, R3, R6, !P1 ;  /* 0x0000000603147207 */ /* 0x000fce0004800000 */
.L_x_140:
[----:B------:R-:W-:-:S08]  /*7980*/  NOP ;  /* 0x0000000000007918 */ /* 0x000fd00000000000 */
[----:B------:R-:W2:-:S00]  /*7990*/  USETMAXREG.DEALLOC.CTAPOOL 0x28 ;  /* 0x00000028000079c8 */ /* 0x000e8000080e0500 */
[----:B--2---:R-:W-:-:S13]  /*79a0*/  ISETP.NE.AND P1, PT, R0, 0x1, PT ;  /* 0x000000010000780c */ /* 0x004fda0003f25270 */
[----:B------:R-:W-:Y:S05]  /*79b0*/  @!P1 BRA `(.L_x_14) ;  /* 0x0000002800089947 */ /* 0x000fea0003800000 */
[----:B------:R-:W-:Y:S05]  /*79c0*/  @!P4 BRA `(.L_x_143) ;  /* 0x000000180018c947 */ /* 0x000fea0003800000 */
[----:B------:R-:W-:-:S13]  /*79d0*/  ISETP.NE.OR P0, PT, R0, 0x2, P0 ;  /* 0x000000020000780c */ /* 0x000fda0000705670 */
[----:B------:R-:W-:Y:S05]  /*79e0*/  @P0 BRA `(.L_x_14) ;  /* 0x0000002400fc0947 */ /* 0x000fea0003800000 */
[----:B------:R-:W-:-:S13]  /*79f0*/  LOP3.LUT P1, RZ, R8, 0xff, RZ, 0xc0, !PT ;  /* 0x000000ff08ff7812 */ /* 0x000fda000782c0ff */
[----:B------:R-:W-:Y:S05]  /*7a00*/  @!P1 BRA `(.L_x_144) ;  /* 0x0000000000189947 */ /* 0x000fea0003800000 */
[----:B------:R-:W-:Y:S01]  /*7a10*/  UMOV UR4, 0x400 ;  /* 0x0000040000047882 */ /* 0x000fe20000000000 */
[----:B------:R-:W-:Y:S01]  /*7a20*/  IMAD.MOV.U32 R0, RZ, RZ, RZ ;  /* 0x000000ffff007224 */ /* 0x000fe200078e00ff */
[----:B-1----:R-:W-:-:S04]  /*7a30*/  ULEA UR4, UR37, UR4, 0x18 ;  /* 0x0000000425047291 */ /* 0x002fc8000f8ec03f */
[----:B------:R-:W-:-:S05]  /*7a40*/  SHF.L.U32 R0, R0, 0x1f, RZ ;  /* 0x0000001f00007819 */ /* 0x000fca00000006ff */
[----:B------:R-:W1:Y:S02]  /*7a50*/  SYNCS.PHASECHK.TRANS64.TRYWAIT P0, [UR4+0x88], R0 ;  /* 0x00008800ff0075a7 */ /* 0x000e640008000144 */
[----:B-1----:R-:W-:Y:S05]  /*7a60*/  @!P0 BRA `(.L_x_145) ;  /* 0x0000002800b48947 */ /* 0x002fea0003800000 */
.L_x_144:
[----:B------:R-:W-:Y:S01]  /*7a70*/  PRMT R9, RZ, 0x7610, R9 ;  /* 0x00007610ff097816 */ /* 0x000fe20000000009 */
[----:B------:R-:W-:Y:S06]  /*7a80*/  @P3 BRA `(.L_x_146) ;  /* 0x0000000000243947 */ /* 0x000fec0003800000 */
[----:B------:R-:W-:Y:S02]  /*7a90*/  ULDC.64 UR4, c[0x0][0x588] ;  /* 0x0001620000047ab9 */ /* 0x000fe40000000a00 */
[----:B------:R-:W-:-:S04]  /*7aa0*/  ISETP.NE.U32.AND P0, PT, RZ, UR4, PT ;  /* 0x00000004ff007c0c */ /* 0x000fc8000bf05070 */
[----:B------:R-:W-:-:S13]  /*7ab0*/  ISETP.NE.AND.EX P0, PT, RZ, UR5, PT, P0 ;  /* 0x00000005ff007c0c */ /* 0x000fda000bf05300 */
[----:B------:R-:W-:Y:S05]  /*7ac0*/  @!P0 BRA `(.L_x_147) ;  /* 0x00000000000c8947 */ /* 0x000fea0003800000 */
[----:B------:R2:W5:Y:S01]  /*7ad0*/  LDG.E R11, desc[UR42][R4.64] ;  /* 0x0000002a040b7981 */ /* 0x000562000c1e1900 */
[----:B------:R-:W-:Y:S01]  /*7ae0*/  IMAD.MOV.U32 R9, RZ, RZ, 0x1 ;  /* 0x00000001ff097424 */ /* 0x000fe200078e00ff */
[----:B------:R-:W-:Y:S06]  /*7af0*/  BRA `(.L_x_146) ;  /* 0x0000000000087947 */ /* 0x000fec0003800000 */
.L_x_147:
[----:B------:R-:W3:Y:S01]  /*7b00*/  LDC R11, c[0x0][0x580] ;  /* 0x00016000ff0b7b82 */ /* 0x000ee20000000800 */
[----:B------:R-:W-:-:S07]  /*7b10*/  MOV R9, 0x1 ;  /* 0x0000000100097802 */ /* 0x000fce0000000f00 */
.L_x_146:
[----:B------:R-:W-:Y:S05]  /*7b20*/  @!P1 BRA `(.L_x_148) ;  /* 0x0000001400489947 */ /* 0x000fea0003800000 */
[----:B-1----:R-:W1:Y:S01]  /*7b30*/  LDC R0, c[0x0][0x900] ;  /* 0x00024000ff007b82 */ /* 0x002e620000000800 */
[----:B--2---:R-:W-:Y:S01]  /*7b40*/  IMAD.MOV.U32 R5, RZ, RZ, -0x1 ;  /* 0xffffffffff057424 */ /* 0x004fe200078e00ff */
[----:B------:R-:W-:Y:S01]  /*7b50*/  LOP3.LUT R10, R19, 0x2, RZ, 0xfc, !PT ;  /* 0x00000002130a7812 */ /* 0x000fe200078efcff */
[----:B------:R-:W-:Y:S01]  /*7b60*/  IMAD.MOV.U32 R7, RZ, RZ, 0x1 ;  /* 0x00000001ff077424 */ /* 0x000fe200078e00ff */
[----:B------:R-:W-:Y:S01]  /*7b70*/  ULDC.64 UR22, c[0x0][0x198] ;  /* 0x0000660000167ab9 */ /* 0x000fe20000000a00 */
[----:B------:R-:W-:Y:S01]  /*7b80*/  ULDC.64 UR4, c[0x0][0x588] ;  /* 0x0001620000047ab9 */ /* 0x000fe20000000a00 */
[----:B------:R-:W-:Y:S01]  /*7b90*/  ULDC.64 UR6, c[0x0][0x8f8] ;  /* 0x00023e0000067ab9 */ /* 0x000fe20000000a00 */
[----:B------:R-:W-:Y:S01]  /*7ba0*/  ULDC.64 UR14, c[0x0][0x590] ;  /* 0x00016400000e7ab9 */ /* 0x000fe20000000a00 */
[----:B------:R-:W2:Y:S01]  /*7bb0*/  LDC R3, c[0x0][0x8a8] ;  /* 0x00022a00ff037b82 */ /* 0x000ea20000000800 */
[-C--:B-1----:R-:W-:Y:S02]  /*7bc0*/  SHF.L.U32 R5, R5, R0.reuse, RZ ;  /* 0x0000000005057219 */ /* 0x082fe400000006ff */
[----:B------:R-:W-:-:S02]  /*7bd0*/  SHF.L.U32 R0, R7, R0, RZ ;  /* 0x0000000007007219 */ /* 0x000fc400000006ff */
[----:B------:R-:W-:Y:S02]  /*7be0*/  LOP3.LUT R8, RZ, R5, RZ, 0x33, !PT ;  /* 0x00000005ff087212 */ /* 0x000fe400078e33ff */
[----:B--2---:R-:W-:-:S07]  /*7bf0*/  IADD3 R3, R3, -0x1, RZ ;  /* 0xffffffff03037810 */ /* 0x004fce0007ffe0ff */
.L_x_204:
[----:B------:R-:W-:Y:S02]  /*7c00*/  ISETP.NE.U32.AND P0, PT, RZ, UR14, PT ;  /* 0x0000000eff007c0c */ /* 0x000fe4000bf05070 */
[----:B------:R-:W-:Y:S02]  /*7c10*/  R2UR UR19, R20 ;  /* 0x00000000141372ca */ /* 0x000fe400000e0000 */
[----:B------:R-:W-:Y:S02]  /*7c20*/  R2UR UR18, R13 ;  /* 0x000000000d1272ca */ /* 0x000fe400000e0000 */
[----:B------:R-:W-:-:S09]  /*7c30*/  ISETP.NE.AND.EX P0, PT, RZ, UR15, PT, P0 ;  /* 0x0000000fff007c0c */ /* 0x000fd2000bf05300 */
[----:B------:R-:W-:Y:S02]  /*7c40*/  USHF.L.U32 UR19, UR19, 0x8, URZ ;  /* 0x0000000813137899 */ /* 0x000fe4000800063f */
[----:B------:R-:W-:Y:S02]  /*7c50*/  USHF.L.U32 UR18, UR18, 0x7, URZ ;  /* 0x0000000712127899 */ /* 0x000fe4000800063f */
[----:B--234-:R-:W-:Y:S10]  /*7c60*/  @!P0 BRA `(.L_x_149) ;  /* 0x00000000002c8947 */ /* 0x01cff40003800000 */
[----:B------:R-:W-:-:S04]  /*7c70*/  ISETP.NE.U32.AND P1, PT, RZ, UR4, PT ;  /* 0x00000004ff007c0c */ /* 0x000fc8000bf25070 */
[----:B------:R-:W-:-:S13]  /*7c80*/  ISETP.NE.AND.EX P1, PT, RZ, UR5, PT, P1 ;  /* 0x00000005ff007c0c */ /* 0x000fda000bf25310 */
[----:B------:R-:W-:Y:S05]  /*7c90*/  @!P1 BRA `(.L_x_150) ;  /* 0x0000000000189947 */ /* 0x000fea0003800000 */
[----:B------:R-:W1:Y:S01]  /*7ca0*/  LDC.64 R4, c[0x0][0x588] ;  /* 0x00016200ff047b82 */ /* 0x000e620000000a00 */
[----:B------:R-:W-:-:S04]  /*7cb0*/  IMAD R7, R12, UR14, RZ ;  /* 0x0000000e0c077c24 */ /* 0x000fc8000f8e02ff */
[----:B-1----:R-:W-:-:S05]  /*7cc0*/  IMAD.WIDE R4, R7, 0x4, R4 ;  /* 0x0000000407047825 */ /* 0x002fca00078e0204 */
[----:B---3-5:R1:W5:Y:S01]  /*7cd0*/  LDG.E R11, desc[UR42][R4.64] ;  /* 0x0000002a040b7981 */ /* 0x028362000c1e1900 */
[----:B------:R-:W-:Y:S01]  /*7ce0*/  IMAD.MOV.U32 R9, RZ, RZ, 0x1 ;  /* 0x00000001ff097424 */ /* 0x000fe200078e00ff */
[----:B------:R-:W-:Y:S06]  /*7cf0*/  BRA `(.L_x_149) ;  /* 0x0000000000087947 */ /* 0x000fec0003800000 */
.L_x_150:
[----:B---3-5:R-:W2:Y:S01]  /*7d00*/  LDC R11, c[0x0][0x580] ;  /* 0x00016000ff0b7b82 */ /* 0x028ea20000000800 */
[----:B------:R-:W-:-:S07]  /*7d10*/  IMAD.MOV.U32 R9, RZ, RZ, 0x1 ;  /* 0x00000001ff097424 */ /* 0x000fce00078e00ff */
.L_x_149:
[----:B------:R-:W-:Y:S05]  /*7d20*/  @!P0 BRA `(.L_x_151) ;  /* 0x00000000001c8947 */ /* 0x000fea0003800000 */
[----:B------:R-:W-:-:S13]  /*7d30*/  LOP3.LUT P2, RZ, R9, 0xff, RZ, 0xc0, !PT ;  /* 0x000000ff09ff7812 */ /* 0x000fda000784c0ff */
[----:B-1----:R-:W1:Y:S02]  /*7d40*/  @!P2 LDC.64 R4, c[0x0][0x588] ;  /* 0x00016200ff04ab82 */ /* 0x002e640000000a00 */
[----:B-1----:R-:W-:-:S04]  /*7d50*/  @!P2 ISETP.NE.U32.AND P0, PT, R4, RZ, PT ;  /* 0x000000ff0400a20c */ /* 0x002fc80003f05070 */
[----:B------:R-:W-:Y:S02]  /*7d60*/  @!P2 ISETP.NE.AND.EX P1, PT, R5, RZ, PT, P0 ;  /* 0x000000ff0500a20c */ /* 0x000fe40003f25300 */
[----:B--23-5:R-:W-:Y:S02]  /*7d70*/  @P2 FSETP.EQ.AND P0, PT, R11, RZ, PT ;  /* 0x000000ff0b00220b */ /* 0x02cfe40003f02000 */
[----:B------:R-:W-:Y:S01]  /*7d80*/  @!P2 PLOP3.LUT P0, PT, P1, PT, PT, 0x8, 0x0 ;  /* 0x000000000000a81c */ /* 0x000fe20000f0e170 */
[----:B------:R-:W-:-:S12]  /*7d90*/  BRA `(.L_x_152) ;  /* 0x0000000000047947 */ /* 0x000fd80003800000 */
.L_x_151:
[----:B--23-5:R-:W-:-:S13]  /*7da0*/  FSETP.EQ.AND P0, PT, R11, RZ, PT ;  /* 0x000000ff0b00720b */ /* 0x02cfda0003f02000 */
.L_x_152:
[----:B------:R-:W-:Y:S02]  /*7db0*/  ISETP.NE.AND P2, PT, R10, 0x3, PT ;  /* 0x000000030a00780c */ /* 0x000fe40003f45270 */
[----:B------:R-:W-:-:S04]  /*7dc0*/  ELECT P1, URZ, PT ;  /* 0x00000000003f782f */ /* 0x000fc80003820000 */
[----:B------:R-:W-:-:S07]  /*7dd0*/  PLOP3.LUT P0, PT, P1, P0, PT, 0x20, 0x0 ;  /* 0x000000000000781c */ /* 0x000fce0000f00470 */
[----:B------:R-:W-:Y:S06]  /*7de0*/  @!P2 BRA `(.L_x_153) ;  /* 0x000000000004a947 */ /* 0x000fec0003800000 */
[----:B------:R-:W-:Y:S01]  /*7df0*/  BPT.TRAP 0x1 ;  /* 0x000000040000795c */ /* 0x000fe20000300000 */
.L_x_153:
[----:B------:R-:W2:Y:S01]  /*7e00*/  S2UR UR37, SR_CgaCtaId ;  /* 0x00000000002579c3 */ /* 0x000ea20000008800 */
[----:B------:R-:W-:Y:S01]  /*7e10*/  UMOV UR13, 0x400 ;  /* 0x00000400000d7882 */ /* 0x000fe20000000000 */
[----:B-1----:R-:W-:-:S04]  /*7e20*/  MOV R4, 0x1 ;  /* 0x0000000100047802 */ /* 0x002fc80000000f00 */
[----:B------:R-:W-:Y:S01]  /*7e30*/  SHF.L.U32 R4, R4, 0x1f, RZ ;  /* 0x0000001f04047819 */ /* 0x000fe200000006ff */
[----:B--2---:R-:W-:-:S09]  /*7e40*/  ULEA UR13, UR37, UR13, 0x18 ;  /* 0x0000000d250d7291 */ /* 0x004fd2000f8ec03f */
[----:B------:R-:W1:Y:S02]  /*7e50*/  SYNCS.PHASECHK.TRANS64.TRYWAIT P1, [UR13+0x60], R4 ;  /* 0x00006004ff0075a7 */ /* 0x000e64000802014d */
[----:B-1----:R-:W-:Y:S05]  /*7e60*/  @!P1 BRA `(.L_x_154) ;  /* 0x0000002400cc9947 */ /* 0x002fea0003800000 */
.L_x_239:
[----:B------:R-:W-:Y:S04]  /*7e70*/  BSSY B0, `(.L_x_155) ;  /* 0x000000e000007945 */ /* 0x000fe80003800000 */
[----:B------:R-:W-:Y:S05]  /*7e80*/  @!P0 BRA `(.L_x_156) ;  /* 0x0000000000308947 */ /* 0x000fea0003800000 */
[----:B------:R-:W-:Y:S01]  /*7e90*/  R2UR UR20, R12 ;  /* 0x000000000c1472ca */ /* 0x000fe200000e0000 */
[----:B------:R-:W-:Y:S02]  /*7ea0*/  UIADD3 UR8, UP0, UR22, 0x3f0, URZ ;  /* 0x000003f016087890 */ /* 0x000fe4000ff1e03f */
[----:B------:R-:W-:Y:S02]  /*7eb0*/  UIADD3 UR16, UR13, 0x200, URZ ;  /* 0x000002000d107890 */ /* 0x000fe4000fffe03f */
[----:B------:R-:W-:Y:S02]  /*7ec0*/  UIADD3 UR17, UR13, 0x40, URZ ;  /* 0x000000400d117890 */ /* 0x000fe4000fffe03f */
[----:B------:R-:W-:Y:S01]  /*7ed0*/  UIADD3.X UR9, URZ, UR23, URZ, UP0, !UPT ;  /* 0x000000173f097290 */ /* 0x000fe200087fe43f */
[----:B------:R-:W-:Y:S01]  /*7ee0*/  UMOV UR10, 0x0 ;  /* 0x00000000000a7882 */ /* 0x000fe20000000000 */
[----:B------:R-:W-:-:S07]  /*7ef0*/  UMOV UR11, 0x10000000 ;  /* 0x10000000000b7882 */ /* 0x000fce0000000000 */
[----:B------:R2:W-:Y:S02]  /*7f00*/  UTMALDG.3D [UR16], [UR8], desc[UR10] ;  /* 0x00000a10080075b4 */ /* 0x0005e40008011000 */
[----:B--2---:R-:W-:Y:S05]  /*7f10*/  @!P2 BRA `(.L_x_157) ;  /* 0x000000000004a947 */ /* 0x004fea0003800000 */
[----:B------:R-:W-:Y:S01]  /*7f20*/  BPT.TRAP 0x1 ;  /* 0x000000040000795c */ /* 0x000fe20000300000 */
.L_x_157:
[----:B-1----:R-:W1:Y:S02]  /*7f30*/  LDC R5, c[0x0][0x800] ;  /* 0x00020000ff057b82 */ /* 0x002e640000000800 */
[----:B-1----:R2:W-:Y:S02]  /*7f40*/  SYNCS.ARRIVE.TRANS64.RED.A0TR RZ, [UR13+0x40], R5 ;  /* 0x00004005ffff79a7 */ /* 0x0025e4000830040d */
.L_x_156:
[----:B------:R-:W-:Y:S05]  /*7f50*/  BSYNC B0 ;  /* 0x0000000000007941 */ /* 0x000fea0003800000 */
.L_x_155:
[----:B------:R-:W-:Y:S05]  /*7f60*/  @!P2 BRA `(.L_x_158) ;  /* 0x000000000004a947 */ /* 0x000fea0003800000 */
[----:B------:R-:W-:Y:S01]  /*7f70*/  BPT.TRAP 0x1 ;  /* 0x000000040000795c */ /* 0x000fe20000300000 */
.L_x_158:
[----:B------:R-:W-:-:S04]  /*7f80*/  UIADD3 UR33, UR13, 0x40, URZ ;  /* 0x000000400d217890 */ /* 0x000fc8000fffe03f */
[----:B------:R-:W-:-:S09]  /*7f90*/  UPRMT UR16, UR37, 0x654, UR33 ;  /* 0x0000065425107896 */ /* 0x000fd20008000021 */
[----:B------:R-:W-:Y:S01]  /*7fa0*/  SYNCS.ARRIVE.TRANS64.RED.A1T0 RZ, [UR16], RZ ;  /* 0x000000ffffff79a7 */ /* 0x000fe20008100410 */
[----:B------:R-:W-:Y:S05]  /*7fb0*/  @!P2 BRA `(.L_x_159) ;  /* 0x000000000004a947 */ /* 0x000fea0003800000 */
[----:B------:R-:W-:Y:S01]  /*7fc0*/  BPT.TRAP 0x1 ;  /* 0x000000040000795c */ /* 0x000fe20000300000 */
.L_x_159:
[----:B------:R-:W3:Y:S02]  /*7fd0*/  SYNCS.PHASECHK.TRANS64.TRYWAIT P1, [UR13+0x68], R4 ;  /* 0x00006804ff0075a7 */ /* 0x000ee4000802014d */
[----:B---3--:R-:W-:Y:S05]  /*7fe0*/  @!P1 BRA `(.L_x_160) ;  /* 0x0000002400849947 */ /* 0x008fea0003800000 */
.L_x_240:
[----:B------:R-:W-:Y:S04]  /*7ff0*/  BSSY B0, `(.L_x_161) ;  /* 0x0000010000007945 */ /* 0x000fe80003800000 */
[----:B------:R-:W-:Y:S05]  /*8000*/  @!P0 BRA `(.L_x_162) ;  /* 0x0000000000388947 */ /* 0x000fea0003800000 */
[----:B------:R-:W-:Y:S01]  /*8010*/  UIADD3 UR20, UP0, UR22, 0x3f0, URZ ;  /* 0x000003f016147890 */ /* 0x000fe2000ff1e03f */
[----:B------:R-:W-:Y:S01]  /*8020*/  R2UR UR12, R12 ;  /* 0x000000000c0c72ca */ /* 0x000fe200000e0000 */
[----:B------:R-:W-:Y:S02]  /*8030*/  UIADD3 UR11, UR19, 0x80, URZ ;  /* 0x00000080130b7890 */ /* 0x000fe4000fffe03f */
[----:B------:R-:W-:Y:S02]  /*8040*/  UIADD3 UR8, UR13, 0x2200, URZ ;  /* 0x000022000d087890 */ /* 0x000fe4000fffe03f */
[----:B------:R-:W-:Y:S02]  /*8050*/  UIADD3 UR9, UR13, 0x48, URZ ;  /* 0x000000480d097890 */ /* 0x000fe4000fffe03f */
[----:B------:R-:W-:Y:S01]  /*8060*/  UIADD3.X UR21, URZ, UR23, URZ, UP0, !UPT ;  /* 0x000000173f157290 */ /* 0x000fe200087fe43f */
[----:B------:R-:W-:Y:S01]  /*8070*/  UMOV UR24, 0x0 ;  /* 0x0000000000187882 */ /* 0x000fe20000000000 */
[----:B------:R-:W-:Y:S01]  /*8080*/  UMOV UR25, 0x10000000 ;  /* 0x1000000000197882 */ /* 0x000fe20000000000 */
[----:B------:R-:W-:-:S06]  /*8090*/  UMOV UR10, UR18 ;  /* 0x00000012000a7c82 */ /* 0x000fcc0008000000 */
[----:B------:R3:W-:Y:S02]  /*80a0*/  UTMALDG.3D [UR8], [UR20], desc[UR24] ;  /* 0x00001808140075b4 */ /* 0x0007e40008011000 */
[----:B---3--:R-:W-:Y:S05]  /*80b0*/  @!P2 BRA `(.L_x_163) ;  /* 0x000000000004a947 */ /* 0x008fea0003800000 */
[----:B------:R-:W-:Y:S01]  /*80c0*/  BPT.TRAP 0x1 ;  /* 0x000000040000795c */ /* 0x000fe20000300000 */
.L_x_163:
[----:B-12---:R-:W1:Y:S02]  /*80d0*/  LDC R5, c[0x0][0x800] ;  /* 0x00020000ff057b82 */ /* 0x006e640000000800 */
[----:B-1----:R3:W-:Y:S02]  /*80e0*/  SYNCS.ARRIVE.TRANS64.RED.A0TR RZ, [UR13+0x48], R5 ;  /* 0x00004805ffff79a7 */ /* 0x0027e4000830040d */
.L_x_162:
[----:B------:R-:W-:Y:S05]  /*80f0*/  BSYNC B0 ;  /* 0x0000000000007941 */ /* 0x000fea0003800000 */
.L_x_161:
[----:B------:R-:W-:Y:S05]  /*8100*/  @!P2 BRA `(.L_x_164) ;  /* 0x000000000004a947 */ /* 0x000fea0003800000 */
[----:B------:R-:W-:Y:S01]  /*8110*/  BPT.TRAP 0x1 ;  /* 0x000000040000795c */ /* 0x000fe20000300000 */
.L_x_164:
[----:B------:R-:W-:Y:S02]  /*8120*/  UIADD3 UR25, UR13, 0x48, URZ ;  /* 0x000000480d197890 */ /* 0x000fe4000fffe03f */
[----:B------:R-:W-:Y:S02]  /*8130*/  UIADD3 UR10, UR18, 0x20, URZ ;  /* 0x00000020120a7890 */ /* 0x000fe4000fffe03f */
[----:B------:R-:W-:-:S09]  /*8140*/  UPRMT UR20, UR37, 0x654, UR25 ;  /* 0x0000065425147896 */ /* 0x000fd20008000019 */
[----:B------:R-:W-:Y:S01]  /*8150*/  SYNCS.ARRIVE.TRANS64.RED.A1T0 RZ, [UR20], RZ ;  /* 0x000000ffffff79a7 */ /* 0x000fe20008100414 */
[----:B------:R-:W-:Y:S05]  /*8160*/  @!P2 BRA `(.L_x_165) ;  /* 0x000000000004a947 */ /* 0x000fea0003800000 */
[----:B------:R-:W-:Y:S01]  /*8170*/  BPT.TRAP 0x1 ;  /* 0x000000040000795c */ /* 0x000fe20000300000 */
.L_x_165:
[----:B------:R-:W4:Y:S02]  /*8180*/  SYNCS.PHASECHK.TRANS64.TRYWAIT P1, [UR13+0x70], R4 ;  /* 0x00007004ff0075a7 */ /* 0x000f24000802014d */
[----:B----4-:R-:W-:Y:S05]  /*8190*/  @!P1 BRA `(.L_x_166) ;  /* 0x0000002400309947 */ /* 0x010fea0003800000 */
.L_x_241:
        /* <DEDUP_REMOVED lines=8> */
[----:B------:R-:W-:Y:S01]  /*8220*/  UMOV UR29, 0x10000000 ;  /* 0x10000000001d7882 */ /* 0x000fe20000000000 */
[----:B------:R-:W-:-:S06]  /*8230*/  UMOV UR11, UR19 ;  /* 0x00000013000b7c82 */ /* 0x000fcc0008000000 */
[----:B------:R4:W-:Y:S02]  /*8240*/  UTMALDG.3D [UR8], [UR26], desc[UR28] ;  /* 0x00001c081a0075b4 */ /* 0x0009e40008011000 */
[----:B----4-:R-:W-:Y:S05]  /*8250*/  @!P2 BRA `(.L_x_169) ;  /* 0x000000000004a947 */ /* 0x010fea0003800000 */
[----:B------:R-:W-:Y:S01]  /*8260*/  BPT.TRAP 0x1 ;  /* 0x000000040000795c */ /* 0x000fe20000300000 */
.L_x_169:
[----:B-123--:R-:W1:Y:S02]  /*8270*/  LDC R5, c[0x0][0x800] ;  /* 0x00020000ff057b82 */ /* 0x00ee640000000800 */
[----:B-1----:R4:W-:Y:S02]  /*8280*/  SYNCS.ARRIVE.TRANS64.RED.A0TR RZ, [UR13+0x50], R5 ;  /* 0x00005005ffff79a7 */ /* 0x0029e4000830040d */
.L_x_168:
[----:B------:R-:W-:Y:S05]  /*8290*/  BSYNC B0 ;  /* 0x0000000000007941 */ /* 0x000fea0003800000 */
.L_x_167:
[----:B------:R-:W-:Y:S05]  /*82a0*/  @!P2 BRA `(.L_x_170) ;  /* 0x000000000004a947 */ /* 0x000fea0003800000 */
[----:B------:R-:W-:Y:S01]  /*82b0*/  BPT.TRAP 0x1 ;  /* 0x000000040000795c */ /* 0x000fe20000300000 */
.L_x_170:
[----:B------:R-:W-:-:S04]  /*82c0*/  UIADD3 UR17, UR13, 0x50, URZ ;  /* 0x000000500d117890 */ /* 0x000fc8000fffe03f */
[----:B------:R-:W-:-:S09]  /*82d0*/  UPRMT UR21, UR37, 0x654, UR17 ;  /* 0x0000065425157896 */ /* 0x000fd20008000011 */
[----:B------:R-:W-:Y:S01]  /*82e0*/  SYNCS.ARRIVE.TRANS64.RED.A1T0 RZ, [UR21], RZ ;  /* 0x000000ffffff79a7 */ /* 0x000fe20008100415 */
[----:B------:R-:W-:Y:S05]  /*82f0*/  @!P2 BRA `(.L_x_171) ;  /* 0x000000000004a947 */ /* 0x000fea0003800000 */
[----:B------:R-:W-:Y:S01]  /*8300*/  BPT.TRAP 0x1 ;  /* 0x000000040000795c */ /* 0x000fe20000300000 */
.L_x_171:
[----:B------:R-:W5:Y:S02]  /*8310*/  SYNCS.PHASECHK.TRANS64.TRYWAIT P1, [UR13+0x78], R4 ;  /* 0x00007804ff0075a7 */ /* 0x000f64000802014d */
[----:B-----5:R-:W-:Y:S05]  /*8320*/  @!P1 BRA `(.L_x_172) ;  /* 0x0000002000e49947 */ /* 0x020fea0003800000 */
.L_x_242:
        /* <DEDUP_REMOVED lines=9> */
[----:B------:R-:W-:-:S07]  /*83c0*/  UMOV UR29, 0x10000000 ;  /* 0x10000000001d7882 */ /* 0x000fce0000000000 */
[----:B------:R1:W-:Y:S02]  /*83d0*/  UTMALDG.3D [UR8], [UR26], desc[UR28] ;  /* 0x00001c081a0075b4 */ /* 0x0003e40008011000 */
[----:B-1----:R-:W-:Y:S05]  /*83e0*/  @!P2 BRA `(.L_x_175) ;  /* 0x000000000004a947 */ /* 0x002fea0003800000 */
[----:B------:R-:W-:Y:S01]  /*83f0*/  BPT.TRAP 0x1 ;  /* 0x000000040000795c */ /* 0x000fe20000300000 */
.L_x_175:
[----:B------:R-:W1:Y:S02]  /*8400*/  LDC R4, c[0x0][0x800] ;  /* 0x00020000ff047b82 */ /* 0x000e640000000800 */
[----:B-1----:R1:W-:Y:S02]  /*8410*/  SYNCS.ARRIVE.TRANS64.RED.A0TR RZ, [UR13+0x58], R4 ;  /* 0x00005804ffff79a7 */ /* 0x0023e4000830040d */
.L_x_174:
[----:B------:R-:W-:Y:S05]  /*8420*/  BSYNC B0 ;  /* 0x0000000000007941 */ /* 0x000fea0003800000 */
.L_x_173:
[----:B------:R-:W-:Y:S05]  /*8430*/  @!P2 BRA `(.L_x_176) ;  /* 0x000000000004a947 */ /* 0x000fea0003800000 */
[----:B------:R-:W-:Y:S01]  /*8440*/  BPT.TRAP 0x1 ;  /* 0x000000040000795c */ /* 0x000fe20000300000 */
.L_x_176:
[----:B------:R-:W-:Y:S02]  /*8450*/  UIADD3 UR9, UR13, 0x58, URZ ;  /* 0x000000580d097890 */ /* 0x000fe4000fffe03f */
[----:B------:R-:W-:Y:S02]  /*8460*/  UIADD3 UR34, UR18, 0x40, URZ ;  /* 0x0000004012227890 */ /* 0x000fe4000fffe03f */
[----:B------:R-:W-:-:S09]  /*8470*/  UPRMT UR29, UR37, 0x654, UR9 ;  /* 0x00000654251d7896 */ /* 0x000fd20008000009 */
[----:B------:R-:W-:Y:S01]  /*8480*/  SYNCS.ARRIVE.TRANS64.RED.A1T0 RZ, [UR29], RZ ;  /* 0x000000ffffff79a7 */ /* 0x000fe2000810041d */
[----:B------:R-:W-:Y:S05]  /*8490*/  @!P2 BRA `(.L_x_177) ;  /* 0x000000000004a947 */ /* 0x000fea0003800000 */
[----:B------:R-:W-:Y:S01]  /*84a0*/  BPT.TRAP 0x1 ;  /* 0x000000040000795c */ /* 0x000fe20000300000 */
.L_x_177:
[----:B-1----:R-:W-:-:S04]  /*84b0*/  SHF.L.U32 R4, RZ, 0x1f, RZ ;  /* 0x0000001fff047819 */ /* 0x002fc800000006ff */
[----:B------:R-:W1:Y:S02]  /*84c0*/  SYNCS.PHASECHK.TRANS64.TRYWAIT P1, [UR13+0x60], R4 ;  /* 0x00006004ff0075a7 */ /* 0x000e64000802014d */
[----:B-1----:R-:W-:Y:S05]  /*84d0*/  @!P1 BRA `(.L_x_178) ;  /* 0x0000002000909947 */ /* 0x002fea0003800000 */
.L_x_243:
[----:B------:R-:W-:Y:S04]  /*84e0*/  BSSY B0, `(.L_x_179) ;  /* 0x000000e000007945 */ /* 0x000fe80003800000 */
[----:B------:R-:W-:Y:S05]  /*84f0*/  @!P0 BRA `(.L_x_180) ;  /* 0x0000000000308947 */ /* 0x000fea0003800000 */
[----:B------:R-:W-:Y:S01]  /*8500*/  R2UR UR36, R12 ;  /* 0x000000000c2472ca */ /* 0x000fe200000e0000 */
[----:B------:R-:W-:Y:S02]  /*8510*/  UIADD3 UR10, UP0, UR22, 0x3f0, URZ ;  /* 0x000003f0160a7890 */ /* 0x000fe4000ff1e03f */
[----:B------:R-:W-:Y:S02]  /*8520*/  UIADD3 UR32, UR13, 0x200, URZ ;  /* 0x000002000d207890 */ /* 0x000fe4000fffe03f */
[----:B------:R-:W-:Y:S01]  /*8530*/  UIADD3.X UR11, URZ, UR23, URZ, UP0, !UPT ;  /* 0x000000173f0b7290 */ /* 0x000fe200087fe43f */
[----:B------:R-:W-:Y:S01]  /*8540*/  UMOV UR26, 0x0 ;  /* 0x00000000001a7882 */ /* 0x000fe20000000000 */
[----:B------:R-:W-:Y:S01]  /*8550*/  UMOV UR27, 0x10000000 ;  /* 0x10000000001b7882 */ /* 0x000fe20000000000 */
[----:B------:R-:W-:-:S06]  /*8560*/  UMOV UR35, UR19 ;  /* 0x0000001300237c82 */ /* 0x000fcc0008000000 */
[----:B------:R1:W-:Y:S02]  /*8570*/  UTMALDG.3D [UR32], [UR10], desc[UR26] ;  /* 0x00001a200a0075b4 */ /* 0x0003e40008011000 */
[----:B-1----:R-:W-:Y:S05]  /*8580*/  @!P2 BRA `(.L_x_181) ;  /* 0x000000000004a947 */ /* 0x002fea0003800000 */
[----:B------:R-:W-:Y:S01]  /*8590*/  BPT.TRAP 0x1 ;  /* 0x000000040000795c */ /* 0x000fe20000300000 */
.L_x_181:
[----:B--234-:R-:W1:Y:S02]  /*85a0*/  LDC R5, c[0x0][0x800] ;  /* 0x00020000ff057b82 */ /* 0x01ce640000000800 */
[----:B-1----:R1:W-:Y:S02]  /*85b0*/  SYNCS.ARRIVE.TRANS64.RED.A0TR RZ, [UR13+0x40], R5 ;  /* 0x00004005ffff79a7 */ /* 0x0023e4000830040d */
.L_x_180:
[----:B------:R-:W-:Y:S05]  /*85c0*/  BSYNC B0 ;  /* 0x0000000000007941 */ /* 0x000fea0003800000 */
.L_x_179:
[----:B------:R-:W-:Y:S05]  /*85d0*/  @!P2 BRA `(.L_x_182) ;  /* 0x000000000004a947 */ /* 0x000fea0003800000 */
[----:B------:R-:W-:Y:S01]  /*85e0*/  BPT.TRAP 0x1 ;  /* 0x000000040000795c */ /* 0x000fe20000300000 */
.L_x_182:
[----:B------:R-:W-:Y:S01]  /*85f0*/  SYNCS.ARRIVE.TRANS64.RED.A1T0 RZ, [UR16], RZ ;  /* 0x000000ffffff79a7 */ /* 0x000fe20008100410 */
[----:B------:R-:W-:Y:S05]  /*8600*/  @!P2 BRA `(.L_x_183) ;  /* 0x000000000004a947 */ /* 0x000fea0003800000 */
[----:B------:R-:W-:Y:S01]  /*8610*/  BPT.TRAP 0x1 ;  /* 0x000000040000795c */ /* 0x000fe20000300000 */
.L_x_183:
[----:B------:R-:W5:Y:S02]  /*8620*/  SYNCS.PHASECHK.TRANS64.TRYWAIT P1, [UR13+0x68], R4 ;  /* 0x00006804ff0075a7 */ /* 0x000f64000802014d */
[----:B-----5:R-:W-:Y:S05]  /*8630*/  @!P1 BRA `(.L_x_184) ;  /* 0x0000002000509947 */ /* 0x020fea0003800000 */
.L_x_244:
        /* <DEDUP_REMOVED lines=13> */
.L_x_187:
[----:B--234-:R-:W1:Y:S02]  /*8710*/  LDC R5, c[0x0][0x800] ;  /* 0x00020000ff057b82 */ /* 0x01ce640000000800 */
[----:B-1----:R1:W-:Y:S02]  /*8720*/  SYNCS.ARRIVE.TRANS64.RED.A0TR RZ, [UR13+0x48], R5 ;  /* 0x00004805ffff79a7 */ /* 0x0023e4000830040d */
.L_x_186:
[----:B------:R-:W-:Y:S05]  /*8730*/  BSYNC B0 ;  /* 0x0000000000007941 */ /* 0x000fea0003800000 */
.L_x_185:
[----:B------:R-:W-:Y:S05]  /*8740*/  @!P2 BRA `(.L_x_188) ;  /* 0x000000000004a947 */ /* 0x000fea0003800000 */
[----:B------:R-:W-:Y:S01]  /*8750*/  BPT.TRAP 0x1 ;  /* 0x000000040000795c */ /* 0x000fe20000300000 */
.L_x_188:
[----:B------:R-:W-:Y:S01]  /*8760*/  SYNCS.ARRIVE.TRANS64.RED.A1T0 RZ, [UR20], RZ ;  /* 0x000000ffffff79a7 */ /* 0x000fe20008100414 */
[----:B------:R-:W-:Y:S01]  /*8770*/  UIADD3 UR18, UR18, 0x60, URZ ;  /* 0x0000006012127890 */ /* 0x000fe2000fffe03f */
[----:B------:R-:W-:Y:S11]  /*8780*/  @!P2 BRA `(.L_x_189) ;  /* 0x000000000004a947 */ /* 0x000ff60003800000 */
[----:B------:R-:W-:Y:S01]  /*8790*/  BPT.TRAP 0x1 ;  /* 0x000000040000795c */ /* 0x000fe20000300000 */
.L_x_189:
[----:B------:R-:W5:Y:S02]  /*87a0*/  SYNCS.PHASECHK.TRANS64.TRYWAIT P1, [UR13+0x70], R4 ;  /* 0x00007004ff0075a7 */ /* 0x000f64000802014d */
[----:B-----5:R-:W-:Y:S05]  /*87b0*/  @!P1 BRA `(.L_x_190) ;  /* 0x0000002000089947 */ /* 0x020fea0003800000 */
.L_x_245:
[----:B------:R-:W-:Y:S04]  /*87c0*/  BSSY B0, `(.L_x_191) ;  /* 0x000000d000007945 */ /* 0x000fe80003800000 */
[----:B------:R-:W-:Y:S05]  /*87d0*/  @!P0 BRA `(.L_x_192) ;  /* 0x00000000002c8947 */ /* 0x000fea0003800000 */
[----:B------:R-:W-:Y:S01]  /*87e0*/  R2UR UR20, R12 ;  /* 0x000000000c1472ca */ /* 0x000fe200000e0000 */
[----:B------:R-:W-:Y:S02]  /*87f0*/  UIADD3 UR10, UP0, UR22, 0x3f0, URZ ;  /* 0x000003f0160a7890 */ /* 0x000fe4000ff1e03f */
[----:B------:R-:W-:Y:S02]  /*8800*/  UIADD3 UR16, UR13, 0x4200, URZ ;  /* 0x000042000d107890 */ /* 0x000fe4000fffe03f */
[----:B------:R-:W-:Y:S01]  /*8810*/  UIADD3.X UR11, URZ, UR23, URZ, UP0, !UPT ;  /* 0x000000173f0b7290 */ /* 0x000fe200087fe43f */
[----:B------:R-:W-:Y:S01]  /*8820*/  UMOV UR24, 0x0 ;  /* 0x0000000000187882 */ /* 0x000fe20000000000 */
[----:B------:R-:W-:-:S07]  /*8830*/  UMOV UR25, 0x10000000 ;  /* 0x1000000000197882 */ /* 0x000fce0000000000 */
[----:B------:R1:W-:Y:S02]  /*8840*/  UTMALDG.3D [UR16], [UR10], desc[UR24] ;  /* 0x000018100a0075b4 */ /* 0x0003e40008011000 */
[----:B-1----:R-:W-:Y:S05]  /*8850*/  @!P2 BRA `(.L_x_193) ;  /* 0x000000000004a947 */ /* 0x002fea0003800000 */
[----:B------:R-:W-:Y:S01]  /*8860*/  BPT.TRAP 0x1 ;  /* 0x000000040000795c */ /* 0x000fe20000300000 */
.L_x_193:
[----:B--234-:R-:W1:Y:S02]  /*8870*/  LDC R5, c[0x0][0x800] ;  /* 0x00020000ff057b82 */ /* 0x01ce640000000800 */
[----:B-1----:R1:W-:Y:S02]  /*8880*/  SYNCS.ARRIVE.TRANS64.RED.A0TR RZ, [UR13+0x50], R5 ;  /* 0x00005005ffff79a7 */ /* 0x0023e4000830040d */
.L_x_192:
[----:B------:R-:W-:Y:S05]  /*8890*/  BSYNC B0 ;  /* 0x0000000000007941 */ /* 0x000fea0003800000 */
.L_x_191:
[----:B------:R-:W-:Y:S05]  /*88a0*/  @!P2 BRA `(.L_x_194) ;  /* 0x000000000004a947 */ /* 0x000fea0003800000 */
[----:B------:R-:W-:Y:S01]  /*88b0*/  BPT.TRAP 0x1 ;  /* 0x000000040000795c */ /* 0x000fe20000300000 */
.L_x_194:
[----:B------:R-:W-:Y:S01]  /*88c0*/  SYNCS.ARRIVE.TRANS64.RED.A1T0 RZ, [UR21], RZ ;  /* 0x000000ffffff79a7 */ /* 0x000fe20008100415 */
[----:B------:R-:W-:Y:S05]  /*88d0*/  @!P2 BRA `(.L_x_195) ;  /* 0x000000000004a947 */ /* 0x000fea0003800000 */
[----:B------:R-:W-:Y:S01]  /*88e0*/  BPT.TRAP 0x1 ;  /* 0x000000040000795c */ /* 0x000fe20000300000 */
.L_x_195:
[----:B------:R-:W5:Y:S02]  /*88f0*/  SYNCS.PHASECHK.TRANS64.TRYWAIT P1, [UR13+0x78], R4 ;  /* 0x00007804ff0075a7 */ /* 0x000f64000802014d */
[----:B-----5:R-:W-:Y:S05]  /*8900*/  @!P1 BRA `(.L_x_196) ;  /* 0x0000001c00cc9947 */ /* 0x020fea0003800000 */
.L_x_246:
        /* <DEDUP_REMOVED lines=13> */
.L_x_199:
[----:B------:R-:W1:Y:S02]  /*89e0*/  LDC R4, c[0x0][0x800] ;  /* 0x00020000ff047b82 */ /* 0x000e640000000800 */
[----:B-1----:R1:W-:Y:S02]  /*89f0*/  SYNCS.ARRIVE.TRANS64.RED.A0TR RZ, [UR13+0x58], R4 ;  /* 0x00005804ffff79a7 */ /* 0x0023e4000830040d */
.L_x_198:
[----:B------:R-:W-:Y:S05]  /*8a00*/  BSYNC B0 ;  /* 0x0000000000007941 */ /* 0x000fea0003800000 */
.L_x_197:
[----:B------:R-:W-:Y:S05]  /*8a10*/  @!P2 BRA `(.L_x_200) ;  /* 0x000000000004a947 */ /* 0x000fea0003800000 */
[----:B------:R-:W-:Y:S01]  /*8a20*/  BPT.TRAP 0x1 ;  /* 0x000000040000795c */ /* 0x000fe20000300000 */
.L_x_200:
[----:B------:R-:W-:Y:S01]  /*8a30*/  IADD3 R16, P0, R16, UR40, RZ ;  /* 0x0000002810107c10 */ /* 0x000fe2000ff1e0ff */
[----:B------:R-:W-:Y:S01]  /*8a40*/  SYNCS.ARRIVE.TRANS64.RED.A1T0 RZ, [UR29], RZ ;  /* 0x000000ffffff79a7 */ /* 0x000fe2000810041d */
[----:B-1----:R-:W-:Y:S01]  /*8a50*/  PRMT R4, RZ, 0x7610, R4 ;  /* 0x00007610ff047816 */ /* 0x002fe20000000004 */
[----:B------:R-:W-:Y:S01]  /*8a60*/  IMAD.MOV.U32 R20, RZ, RZ, -0x1 ;  /* 0xffffffffff147424 */ /* 0x000fe200078e00ff */
[----:B------:R-:W-:Y:S01]  /*8a70*/  IADD3.X R17, R17, UR38, RZ, P0, !PT ;  /* 0x0000002611117c10 */ /* 0x000fe200087fe4ff */
[----:B------:R-:W-:Y:S01]  /*8a80*/  IMAD.MOV.U32 R13, RZ, RZ, -0x1 ;  /* 0xffffffffff0d7424 */ /* 0x000fe200078e00ff */
[----:B------:R-:W-:Y:S02]  /*8a90*/  ISETP.GE.U32.AND P0, PT, R16, UR6, PT ;  /* 0x0000000610007c0c */ /* 0x000fe4000bf06070 */
[----:B------:R-:W-:Y:S02]  /*8aa0*/  MOV R12, 0xffffffff ;  /* 0xffffffff000c7802 */ /* 0x000fe40000000f00 */
[----:B------:R-:W-:-:S13]  /*8ab0*/  ISETP.GE.U32.AND.EX P0, PT, R17, UR7, PT, P0 ;  /* 0x0000000711007c0c */ /* 0x000fda000bf06100 */
[----:B------:R-:W-:Y:S05]  /*8ac0*/  @P0 BRA `(.L_x_201) ;  /* 0x0000000400580947 */ /* 0x000fea0003800000 */
[----:B------:R-:W1:Y:S01]  /*8ad0*/  S2R R15, SR_CTAID.X ;  /* 0x00000000000f7919 */ /* 0x000e620000002500 */
[----:B------:R-:W5:Y:S01]  /*8ae0*/  LDC.64 R12, c[0x0][0x8d0] ;  /* 0x00023400ff0c7b82 */ /* 0x000f620000000a00 */
[----:B------:R-:W-:Y:S01]  /*8af0*/  ULDC UR8, c[0x0][0x150] ;  /* 0x0000540000087ab9 */ /* 0x000fe20000000800 */
[----:B------:R-:W-:Y:S01]  /*8b00*/  IMAD.MOV.U32 R7, RZ, RZ, R16 ;  /* 0x000000ffff077224 */ /* 0x000fe200078e0010 */
[----:B------:R-:W2:Y:S01]  /*8b10*/  S2R R18, SR_CTAID.Y ;  /* 0x0000000000127919 */ /* 0x000ea20000002600 */
[----:B------:R-:W-:-:S04]  /*8b20*/  IMAD.MOV.U32 R21, RZ, RZ, R17 ;  /* 0x000000ffff157224 */ /* 0x000fc800078e0011 */
[----:B------:R-:W2:Y:S08]  /*8b30*/  LDC R22, c[0x0][0x144] ;  /* 0x00005100ff167b82 */ /* 0x000eb00000000800 */
[----:B------:R-:W3:Y:S01]  /*8b40*/  LDC R20, c[0x0][0x8d8] ;  /* 0x00023600ff147b82 */ /* 0x000ee20000000800 */
[----:B-----5:R-:W-:-:S04]  /*8b50*/  ISETP.NE.U32.AND P0, PT, R12, RZ, PT ;  /* 0x000000ff0c00720c */ /* 0x020fc80003f05070 */
[----:B------:R-:W-:Y:S02]  /*8b60*/  ISETP.NE.AND.EX P0, PT, R13, RZ, PT, P0 ;  /* 0x000000ff0d00720c */ /* 0x000fe40003f05300 */
[----:B-1----:R-:W-:Y:S02]  /*8b70*/  I2FP.F32.U32 R4, R15 ;  /* 0x0000000f00047245 */ /* 0x002fe40000201000 */
[----:B--2---:R-:W-:-:S03]  /*8b80*/  I2FP.F32.U32 R23, R18 ;  /* 0x0000001200177245 */ /* 0x004fc60000201000 */
[----:B------:R-:W-:-:S04]  /*8b90*/  FMUL R4, R4, UR8 ;  /* 0x0000000804047c20 */ /* 0x000fc80008400000 */
[----:B------:R1:W2:Y:S02]  /*8ba0*/  F2I.U32.TRUNC.NTZ R14, R4 ;  /* 0x00000004000e7305 */ /* 0x0002a4000020f000 */
[----:B---3--:R-:W-:Y:S05]  /*8bb0*/  @!P0 BRA `(.L_x_202) ;  /* 0x0000000000308947 */ /* 0x008fea0003800000 */
[----:B----4-:R-:W3:Y:S02]  /*8bc0*/  LDC R5, c[0x0][0x8dc] ;  /* 0x00023700ff057b82 */ /* 0x010ee40000000800 */
[----:B---3--:R-:W-:-:S04]  /*8bd0*/  IADD3 R5, P0, R16, R5, RZ ;  /* 0x0000000510057210 */ /* 0x008fc80007f1e0ff */
[----:B------:R-:W-:-:S05]  /*8be0*/  IADD3.X R21, RZ, R17, RZ, P0, !PT ;  /* 0x00000011ff157210 */ /* 0x000fca00007fe4ff */
[----:B------:R-:W-:-:S04]  /*8bf0*/  IMAD.WIDE.U32 R6, R21, R12, RZ ;  /* 0x0000000c15067225 */ /* 0x000fc800078e00ff */
[----:B------:R-:W-:-:S04]  /*8c00*/  IMAD.WIDE.U32 R6, P0, R5, R13, R6 ;  /* 0x0000000d05067225 */ /* 0x000fc80007800006 */
[----:B-1----:R-:W-:-:S04]  /*8c10*/  IMAD.WIDE.U32 R4, R5, R12, RZ ;  /* 0x0000000c05047225 */ /* 0x002fc800078e00ff */
[----:B------:R-:W-:Y:S01]  /*8c20*/  IMAD.MOV.U32 R4, RZ, RZ, R7 ;  /* 0x000000ffff047224 */ /* 0x000fe200078e0007 */
[----:B------:R-:W-:Y:S01]  /*8c30*/  IADD3 RZ, P1, R5, R6, RZ ;  /* 0x0000000605ff7210 */ /* 0x000fe20007f3e0ff */
[----:B------:R-:W-:-:S04]  /*8c40*/  IMAD.X R5, RZ, RZ, RZ, P0 ;  /* 0x000000ffff057224 */ /* 0x000fc800000e06ff */
[----:B------:R-:W-:-:S04]  /*8c50*/  IMAD.WIDE.U32.X R4, R21, R13, R4, P1 ;  /* 0x0000000d15047225 */ /* 0x000fc800008e0404 */
[----:B------:R-:W-:Y:S01]  /*8c60*/  IMAD.MOV.U32 R21, RZ, RZ, R5 ;  /* 0x000000ffff157224 */ /* 0x000fe200078e0005 */
[----:B------:R-:W-:-:S07]  /*8c70*/  MOV R7, R4 ;  /* 0x0000000400077202 */ /* 0x000fce0000000f00 */
.L_x_202:
[----:B------:R-:W-:Y:S01]  /*8c80*/  ULDC UR8, c[0x0][0x154] ;  /* 0x0000550000087ab9 */ /* 0x000fe20000000800 */
[----:B------:R-:W3:Y:S01]  /*8c90*/  LDC R13, c[0x0][0x148] ;  /* 0x00005200ff0d7b82 */ /* 0x000ee20000000800 */
[----:B------:R-:W-:Y:S01]  /*8ca0*/  FMUL R23, R23, UR8 ;  /* 0x0000000817177c20 */ /* 0x000fe20008400000 */
[----:B------:R-:W-:Y:S01]  /*8cb0*/  ISETP.NE.AND P2, PT, R2, 0x1, PT ;  /* 0x000000010200780c */ /* 0x000fe20003f45270 */
[----:B--2---:R-:W-:Y:S01]  /*8cc0*/  IMAD.MOV R6, RZ, RZ, -R14 ;  /* 0x000000ffff067224 */ /* 0x004fe200078e0a0e */
[-CC-:B------:R-:W-:Y:S02]  /*8cd0*/  SHF.R.U64 R14, R7, R20.reuse, R21.reuse ;  /* 0x00000014070e7219 */ /* 0x180fe40000001215 */
[----:B------:R-:W-:Y:S01]  /*8ce0*/  SHF.R.U32.HI R20, RZ, R20, R21 ;  /* 0x00000014ff147219 */ /* 0x000fe20000011615 */
[----:B------:R-:W2:Y:S01]  /*8cf0*/  F2I.U32.TRUNC.NTZ R23, R23 ;  /* 0x0000001700177305 */ /* 0x000ea2000020f000 */
[----:B-1--4-:R-:W1:Y:S01]  /*8d00*/  LDC.64 R4, c[0x0][0x8c8] ;  /* 0x00023200ff047b82 */ /* 0x012e620000000a00 */
[----:B------:R-:W-:Y:S01]  /*8d10*/  IADD3 R21, P0, RZ, -R14, RZ ;  /* 0x8000000eff157210 */ /* 0x000fe20007f1e0ff */
[----:B------:R-:W-:-:S03]  /*8d20*/  IMAD R15, R22, R6, R15 ;  /* 0x00000006160f7224 */ /* 0x000fc600078e020f */
[----:B------:R-:W-:-:S03]  /*8d30*/  IADD3.X R7, RZ, ~R20, RZ, P0, !PT ;  /* 0x80000014ff077210 */ /* 0x000fc600007fe4ff */
[----:B------:R-:W4:Y:S01]  /*8d40*/  LDC R24, c[0x0][0x8c0] ;  /* 0x00023000ff187b82 */ /* 0x000f220000000800 */
[----:B--2---:R-:W-:-:S07]  /*8d50*/  IMAD.MOV R12, RZ, RZ, -R23 ;  /* 0x000000ffff0c7224 */ /* 0x004fce00078e0a17 */
[----:B------:R-:W2:Y:S01]  /*8d60*/  LDC R27, c[0x0][0x900] ;  /* 0x00024000ff1b7b82 */ /* 0x000ea20000000800 */
[----:B---3--:R-:W-:-:S07]  /*8d70*/  @P2 IMAD R15, R13, R12, R18 ;  /* 0x0000000c0d0f2224 */ /* 0x008fce00078e0212 */
[----:B------:R-:W3:Y:S01]  /*8d80*/  LDC.64 R12, c[0x0][0x8e8] ;  /* 0x00023a00ff0c7b82 */ /* 0x000ee20000000a00 */
[----:B-1----:R-:W-:-:S04]  /*8d90*/  IMAD R6, R7, R4, RZ ;  /* 0x0000000407067224 */ /* 0x002fc800078e02ff */
[C---:B------:R-:W-:Y:S02]  /*8da0*/  IMAD R7, R21.reuse, R5, R6 ;  /* 0x0000000515077224 */ /* 0x040fe400078e0206 */
[----:B------:R-:W-:Y:S01]  /*8db0*/  IMAD.WIDE.U32 R4, R21, R4, R16 ;  /* 0x0000000415047225 */ /* 0x000fe200078e0010 */
[----:B------:R-:W1:Y:S03]  /*8dc0*/  LDC R6, c[0x0][0x8b0] ;  /* 0x00022c00ff067b82 */ /* 0x000e660000000800 */
[----:B------:R-:W-:-:S05]  /*8dd0*/  IMAD.IADD R5, R5, 0x1, R7 ;  /* 0x0000000105057824 */ /* 0x000fca00078e0207 */
[----:B------:R-:W2:Y:S01]  /*8de0*/  LDC R25, c[0x0][0x8f0] ;  /* 0x00023c00ff197b82 */ /* 0x000ea20000000800 */
[-CC-:B----4-:R-:W-:Y:S02]  /*8df0*/  SHF.R.U64 R22, R4, R24.reuse, R5.reuse ;  /* 0x0000001804167219 */ /* 0x190fe40000001205 */
[----:B------:R-:W-:-:S05]  /*8e00*/  SHF.R.U32.HI R5, RZ, R24, R5 ;  /* 0x00000018ff057219 */ /* 0x000fca0000011605 */
[----:B------:R-:W4:Y:S01]  /*8e10*/  LDC R21, c[0x0][0x8e0] ;  /* 0x00023800ff157b82 */ /* 0x000f220000000800 */
[----:B---3--:R-:W-:-:S04]  /*8e20*/  ISETP.NE.U32.AND P0, PT, R12, RZ, PT ;  /* 0x000000ff0c00720c */ /* 0x008fc80003f05070 */
[----:B------:R-:W-:-:S03]  /*8e30*/  ISETP.NE.AND.EX P0, PT, R13, RZ, PT, P0 ;  /* 0x000000ff0d00720c */ /* 0x000fc60003f05300 */
[----:B------:R-:W3:Y:S01]  /*8e40*/  LDC R20, c[0x0][0x8b8] ;  /* 0x00022e00ff147b82 */ /* 0x000ee20000000800 */
[-CC-:B-1----:R-:W-:Y:S02]  /*8e50*/  SHF.R.U64 R23, R22, R6.reuse, R5.reuse ;  /* 0x0000000616177219 */ /* 0x182fe40000001205 */
[----:B------:R-:W-:-:S04]  /*8e60*/  SHF.R.U32.HI R4, RZ, R6, R5 ;  /* 0x00000006ff047219 */ /* 0x000fc80000011605 */
[-CC-:B--2---:R-:W-:Y:S01]  /*8e70*/  SHF.R.U64 R24, R23, R27.reuse, R4.reuse ;  /* 0x0000001b17187219 */ /* 0x184fe20000001204 */
[----:B------:R-:W1:Y:S01]  /*8e80*/  LDC R18, c[0x0][0x8a8] ;  /* 0x00022a00ff127b82 */ /* 0x000e620000000800 */
[----:B------:R-:W-:Y:S02]  /*8e90*/  SHF.R.U32.HI R27, RZ, R27, R4 ;  /* 0x0000001bff1b7219 */ /* 0x000fe40000011604 */
[----:B------:R-:W-:-:S03]  /*8ea0*/  MOV R4, R24 ;  /* 0x0000001800047202 */ /* 0x000fc60000000f00 */
[----:B------:R-:W-:Y:S01]  /*8eb0*/  IMAD.MOV.U32 R5, RZ, RZ, R27 ;  /* 0x000000ffff057224 */ /* 0x000fe200078e001b */
[----:B------:R-:W-:Y:S06]  /*8ec0*/  @!P0 BRA `(.L_x_203) ;  /* 0x0000000000288947 */ /* 0x000fec0003800000 */
[----:B------:R-:W2:Y:S02]  /*8ed0*/  LDC R5, c[0x0][0x8f4] ;  /* 0x00023d00ff057b82 */ /* 0x000ea40000000800 */
[----:B--2---:R-:W-:-:S05]  /*8ee0*/  IADD3 R5, P0, R24, R5, RZ ;  /* 0x0000000518057210 */ /* 0x004fca0007f1e0ff */
[----:B------:R-:W-:-:S04]  /*8ef0*/  IMAD.X R27, RZ, RZ, R27, P0 ;  /* 0x000000ffff1b7224 */ /* 0x000fc800000e061b */
[----:B------:R-:W-:-:S04]  /*8f00*/  IMAD.WIDE.U32 R6, R27, R12, RZ ;  /* 0x0000000c1b067225 */ /* 0x000fc800078e00ff */
[----:B------:R-:W-:-:S04]  /*8f10*/  IMAD.WIDE.U32 R6, P0, R5, R13, R6 ;  /* 0x0000000d05067225 */ /* 0x000fc80007800006 */
[----:B------:R-:W-:-:S04]  /*8f20*/  IMAD.WIDE.U32 R4, R5, R12, RZ ;  /* 0x0000000c05047225 */ /* 0x000fc800078e00ff */
[----:B------:R-:W-:Y:S01]  /*8f30*/  IMAD.MOV.U32 R4, RZ, RZ, R7 ;  /* 0x000000ffff047224 */ /* 0x000fe200078e0007 */
[----:B------:R-:W-:Y:S02]  /*8f40*/  IADD3 RZ, P1, R5, R6, RZ ;  /* 0x0000000605ff7210 */ /* 0x000fe40007f3e0ff */
[----:B------:R-:W-:-:S03]  /*8f50*/  IADD3.X R5, RZ, RZ, RZ, P0, !PT ;  /* 0x000000ffff057210 */ /* 0x000fc600007fe4ff */
[----:B------:R-:W-:-:S08]  /*8f60*/  IMAD.WIDE.U32.X R4, R27, R13, R4, P1 ;  /* 0x0000000d1b047225 */ /* 0x000fd000008e0404 */
.L_x_203:
[----:B------:R-:W-:Y:S01]  /*8f70*/  SHF.R.U64 R25, R4, R25, R5 ;  /* 0x0000001904197219 */ /* 0x000fe20000001205 */
[----:B------:R-:W-:Y:S01]  /*8f80*/  IMAD.MOV.U32 R12, RZ, RZ, R14 ;  /* 0x000000ffff0c7224 */ /* 0x000fe200078e000e */
[----:B------:R-:W-:Y:S02]  /*8f90*/  LOP3.LUT R23, R23, R8, RZ, 0xc0, !PT ;  /* 0x0000000817177212 */ /* 0x000fe400078ec0ff */
[----:B------:R-:W-:Y:S01]  /*8fa0*/  LOP3.LUT R22, R22, R3, RZ, 0xc0, !PT ;  /* 0x0000000316167212 */ /* 0x000fe200078ec0ff */
[----:B------:R-:W-:Y:S02]  /*8fb0*/  IMAD.MOV R4, RZ, RZ, -R25 ;  /* 0x000000ffff047224 */ /* 0x000fe400078e0a19 */
[----:B------:R-:W-:Y:S02]  /*8fc0*/  IMAD R23, R0, R25, R23 ;  /* 0x0000001900177224 */ /* 0x000fe400078e0217 */
[----:B----4-:R-:W-:Y:S01]  /*8fd0*/  IMAD R21, R4, R21, R24 ;  /* 0x0000001504157224 */ /* 0x010fe200078e0218 */
[----:B------:R-:W-:Y:S01]  /*8fe0*/  MOV R4, 0x1 ;  /* 0x0000000100047802 */ /* 0x000fe20000000f00 */
[----:B---3--:R-:W-:-:S02]  /*8ff0*/  IMAD R20, R23, R20, R15 ;  /* 0x0000001417147224 */ /* 0x008fc400078e020f */
[----:B-1----:R-:W-:-:S05]  /*9000*/  IMAD R21, R21, R18, R22 ;  /* 0x0000001215157224 */ /* 0x002fca00078e0216 */
[----:B------:R-:W-:Y:S02]  /*9010*/  SEL R13, R21, R20, !P2 ;  /* 0x00000014150d7207 */ /* 0x000fe40005000000 */
[----:B------:R-:W-:-:S07]  /*9020*/  SEL R20, R20, R21, !P2 ;  /* 0x0000001514147207 */ /* 0x000fce0005000000 */
.L_x_201:
[----:B------:R-:W-:-:S13]  /*9030*/  LOP3.LUT P0, RZ, R4, 0xff, RZ, 0xc0, !PT ;  /* 0x000000ff04ff7812 */ /* 0x000fda000780c0ff */
[----:B------:R-:W-:Y:S05]  /*9040*/  @P0 BRA `(.L_x_204) ;  /* 0xffffffe800ec0947 */ /* 0x000fea000383ffff */
.L_x_148:
[----:B------:R-:W-:-:S13]  /*9050*/  ELECT P0, URZ, PT ;  /* 0x00000000003f782f */ /* 0x000fda0003800000 */
[----:B------:R-:W-:Y:S05]  /*9060*/  @!P0 BRA `(.L_x_14) ;  /* 0x00000010005c8947 */ /* 0x000fea0003800000 */
[----:B------:R-:W-:-:S04]  /*9070*/  LOP3.LUT R19, R19, 0x2, RZ, 0xfc, !PT ;  /* 0x0000000213137812 */ /* 0x000fc800078efcff */
[----:B------:R-:W-:-:S13]  /*9080*/  ISETP.NE.AND P1, PT, R19, 0x3, PT ;  /* 0x000000031300780c */ /* 0x000fda0003f25270 */
[----:B------:R-:W-:Y:S05]  /*9090*/  @!P1 BRA `(.L_x_205) ;  /* 0x0000000000049947 */ /* 0x000fea0003800000 */
[----:B-1----:R-:W-:Y:S01]  /*90a0*/  BPT.TRAP 0x1 ;  /* 0x000000040000795c */ /* 0x002fe20000300000 */
.L_x_205:
[----:B-1----:R-:W-:Y:S01]  /*90b0*/  IMAD.U32 R3, RZ, RZ, UR37 ;  /* 0x00000025ff037e24 */ /* 0x002fe2000f8e00ff */
[----:B------:R-:W-:Y:S02]  /*90c0*/  MOV R0, 0x400 ;  /* 0x0000040000007802 */ /* 0x000fe40000000f00 */
[----:B------:R-:W-:Y:S02]  /*90d0*/  MOV R2, 0x1 ;  /* 0x0000000100027802 */ /* 0x000fe40000000f00 */
[----:B------:R-:W-:Y:S02]  /*90e0*/  LEA R0, R3, R0, 0x18 ;  /* 0x0000000003007211 */ /* 0x000fe400078ec0ff */
[----:B------:R-:W-:-:S04]  /*90f0*/  SHF.L.U32 R3, R2, 0x1f, RZ ;  /* 0x0000001f02037819 */ /* 0x000fc800000006ff */
[----:B------:R-:W1:Y:S02]  /*9100*/  SYNCS.PHASECHK.TRANS64.TRYWAIT P0, [R0+URZ+0x60], R3 ;  /* 0x00006003000075a7 */ /* 0x000e64000800017f */
[----:B-1----:R-:W-:Y:S05]  /*9110*/  @!P0 BRA `(.L_x_206) ;  /* 0x0000001400e08947 */ /* 0x002fea0003800000 */
.L_x_247:
[----:B------:R-:W-:Y:S05]  /*9120*/  @!P1 BRA `(.L_x_207) ;  /* 0x0000000000049947 */ /* 0x000fea0003800000 */
[----:B------:R-:W-:Y:S01]  /*9130*/  BPT.TRAP 0x1 ;  /* 0x000000040000795c */ /* 0x000fe20000300000 */
.L_x_207:
[----:B------:R-:W1:Y:S02]  /*9140*/  SYNCS.PHASECHK.TRANS64.TRYWAIT P0, [R0+URZ+0x68], R3 ;  /* 0x00006803000075a7 */ /* 0x000e64000800017f */
[----:B-1----:R-:W-:Y:S05]  /*9150*/  @!P0 BRA `(.L_x_208) ;  /* 0x0000001400e48947 */ /* 0x002fea0003800000 */
.L_x_248:
[----:B------:R-:W-:Y:S05]  /*9160*/  @!P1 BRA `(.L_x_209) ;  /* 0x0000000000049947 */ /* 0x000fea0003800000 */
[----:B------:R-:W-:Y:S01]  /*9170*/  BPT.TRAP 0x1 ;  /* 0x000000040000795c */ /* 0x000fe20000300000 */
.L_x_209:
[----:B------:R-:W1:Y:S02]  /*9180*/  SYNCS.PHASECHK.TRANS64.TRYWAIT P0, [R0+URZ+0x70], R3 ;  /* 0x00007003000075a7 */ /* 0x000e64000800017f */
[----:B-1----:R-:W-:Y:S05]  /*9190*/  @!P0 BRA `(.L_x_210) ;  /* 0x0000001400e88947 */ /* 0x002fea0003800000 */
.L_x_249:
[----:B------:R-:W-:Y:S05]  /*91a0*/  @!P1 BRA `(.L_x_211) ;  /* 0x0000000000049947 */ /* 0x000fea0003800000 */
[----:B------:R-:W-:Y:S01]  /*91b0*/  BPT.TRAP 0x1 ;  /* 0x000000040000795c */ /* 0x000fe20000300000 */
.L_x_211:
[----:B------:R-:W-:-:S05]  /*91c0*/  IMAD.MOV.U32 R3, RZ, RZ, 0x1 ;  /* 0x00000001ff037424 */ /* 0x000fca00078e00ff */
[----:B------:R-:W-:-:S07]  /*91d0*/  SHF.L.U32 R3, R3, 0x1f, RZ ;  /* 0x0000001f03037819 */ /* 0x000fce00000006ff */
.L_x_212:
[----:B------:R1:W1:Y:S02]  /*91e0*/  SYNCS.PHASECHK.TRANS64.TRYWAIT P0, [R0+URZ+0x78], R3 ;  /* 0x00007803000075a7 */ /* 0x000264000800017f */
[----:B-1----:R-:W-:Y:S05]  /*91f0*/  @!P0 NANOSLEEP.SYNCS 0x989680 ;  /* 0x009896800000895d */ /* 0x002fea0003900000 */
[----:B------:R-:W1:Y:S02]  /*9200*/  @!P0 SYNCS.PHASECHK.TRANS64 P0, [R0+URZ+0x78], R3 ;  /* 0x00007803000085a7 */ /* 0x000e64000800007f */
[----:B-1----:R-:W-:Y:S05]  /*9210*/  @P0 BRA `(.L_x_14) ;  /* 0x0000000c00f00947 */ /* 0x002fea0003800000 */
[----:B------:R-:W-:Y:S05]  /*9220*/  BRA `(.L_x_212) ;  /* 0xfffffffc00ec7947 */ /* 0x000fea000383ffff */
.L_x_143:
[----:B------:R-:W-:Y:S01]  /*9230*/  LOP3.LUT P0, RZ, R8, 0xff, RZ, 0xc0, !PT ;  /* 0x000000ff08ff7812 */ /* 0x000fe2000780c0ff */
[----:B------:R-:W-:Y:S01]  /*9240*/  IMAD.MOV.U32 R10, RZ, RZ, 0x1 ;  /* 0x00000001ff0a7424 */ /* 0x000fe200078e00ff */
[----:B------:R-:W-:-:S11]  /*9250*/  MOV R9, RZ ;  /* 0x000000ff00097202 */ /* 0x000fd60000000f00 */
[----:B------:R-:W-:Y:S05]  /*9260*/  @!P0 BRA `(.L_x_213) ;  /* 0x0000000c00288947 */ /* 0x000fea0003800000 */
[----:B------:R-:W2:Y:S01]  /*9270*/  LDC R0, c[0x0][0x28c] ;  /* 0x0000a300ff007b82 */ /* 0x000ea20000000800 */
[----:B------:R-:W-:Y:S01]  /*9280*/  ULDC UR7, c[0x0][0x900] ;  /* 0x0002400000077ab9 */ /* 0x000fe20000000800 */
[----:B------:R-:W-:Y:S01]  /*9290*/  UMOV UR8, 0xffffffff ;  /* 0xffffffff00087882 */ /* 0x000fe20000000000 */
[----:B------:R-:W-:Y:S01]  /*92a0*/  BSSY B0, `(.L_x_213) ;  /* 0x00000c6000007945 */ /* 0x000fe20003800000 */
[----:B-1----:R-:W-:Y:S01]  /*92b0*/  USHF.L.U32 UR4, UR37, 0x6, URZ ;  /* 0x0000000625047899 */ /* 0x002fe2000800063f */
[----:B------:R-:W-:Y:S01]  /*92c0*/  LOP3.LUT R11, R22, 0x2, RZ, 0xfc, !PT ;  /* 0x00000002160b7812 */ /* 0x000fe200078efcff */
[----:B------:R-:W-:Y:S01]  /*92d0*/  USHF.L.U32 UR5, UR37, 0xc, URZ ;  /* 0x0000000c25057899 */ /* 0x000fe2000800063f */
[----:B------:R-:W-:Y:S01]  /*92e0*/  MOV R10, 0x1 ;  /* 0x00000001000a7802 */ /* 0x000fe20000000f00 */
[----:B------:R-:W-:Y:S01]  /*92f0*/  USHF.L.U32 UR8, UR8, UR7, URZ ;  /* 0x0000000708087299 */ /* 0x000fe2000800063f */
[----:B------:R-:W-:Y:S01]  /*9300*/  IMAD.MOV.U32 R9, RZ, RZ, RZ ;  /* 0x000000ffff097224 */ /* 0x000fe200078e00ff */
[----:B------:R-:W-:Y:S01]  /*9310*/  ULDC UR6, c[0x0][0x8a8] ;  /* 0x00022a0000067ab9 */ /* 0x000fe20000000800 */
[----:B------:R-:W-:Y:S01]  /*9320*/  UMOV UR9, 0x1 ;  /* 0x0000000100097882 */ /* 0x000fe20000000000 */
[----:B------:R-:W-:-:S02]  /*9330*/  ULOP3.LUT UR4, UR4, 0x40, URZ, 0xc0, !UPT ;  /* 0x0000004004047892 */ /* 0x000fc4000f8ec03f */
[----:B------:R-:W-:Y:S02]  /*9340*/  ULOP3.LUT UR5, UR5, 0x1000, URZ, 0xc0, !UPT ;  /* 0x0000100005057892 */ /* 0x000fe4000f8ec03f */
[----:B------:R-:W-:Y:S02]  /*9350*/  UIADD3 UR17, UR6, -0x1, URZ ;  /* 0xffffffff06117890 */ /* 0x000fe4000fffe03f */
[----:B------:R-:W-:Y:S02]  /*9360*/  USHF.L.U32 UR19, UR9, UR7, URZ ;  /* 0x0000000709137299 */ /* 0x000fe4000800063f */
[----:B------:R-:W-:Y:S01]  /*9370*/  ULOP3.LUT UR18, URZ, UR8, URZ, 0x33, !UPT ;  /* 0x000000083f127292 */ /* 0x000fe2000f8e333f */
[----:B------:R-:W-:Y:S01]  /*9380*/  ULDC.64 UR22, c[0x0][0x198] ;  /* 0x0000660000167ab9 */ /* 0x000fe20000000a00 */
[----:B--2---:R-:W-:-:S05]  /*9390*/  VIADD R0, R0, 0x3f ;  /* 0x0000003f00007836 */ /* 0x004fca0000000000 */
[----:B------:R-:W-:-:S04]  /*93a0*/  SHF.R.S32.HI R3, RZ, 0x1f, R0 ;  /* 0x0000001fff037819 */ /* 0x000fc80000011400 */
[----:B------:R-:W-:Y:S01]  /*93b0*/  LEA.HI R3, R3, R0, RZ, 0x6 ;  /* 0x0000000003037211 */ /* 0x000fe200078f30ff */
[----:B------:R-:W-:-:S03]  /*93c0*/  IMAD.MOV.U32 R0, RZ, RZ, 0x1 ;  /* 0x00000001ff007424 */ /* 0x000fc600078e00ff */
[--C-:B------:R-:W-:Y:S02]  /*93d0*/  SHF.R.S32.HI R8, RZ, 0x6, R3.reuse ;  /* 0x00000006ff087819 */ /* 0x100fe40000011403 */
[----:B------:R-:W-:-:S03]  /*93e0*/  PRMT R3, R0, 0x7610, R3 ;  /* 0x0000761000037816 */ /* 0x000fc60000000003 */
[----:B------:R-:W-:-:S07]  /*93f0*/  VIADD R0, R8, 0x1 ;  /* 0x0000000108007836 */ /* 0x000fce0000000000 */
.L_x_224:
[----:B------:R-:W-:-:S03]  /*9400*/  UMOV UR6, 0xffffffff ;  /* 0xffffffff00067882 */ /* 0x000fc60000000000 */
[----:B------:R-:W-:Y:S05]  /*9410*/  BRA.DIV UR6, `(.L_x_214) ;  /* 0x00000016065c7947 */ /* 0x000fea000b800000 */
[----:B------:R-:W-:-:S13]  /*9420*/  ELECT P6, URZ, PT ;  /* 0x00000000003f782f */ /* 0x000fda00038c0000 */
.L_x_252:
[----:B------:R-:W1:Y:S01]  /*9430*/  LDC R4, c[0x0][0x28c] ;  /* 0x0000a300ff047b82 */ /* 0x000e620000000800 */
[----:B------:R-:W-:Y:S01]  /*9440*/  BSSY B1, `(.L_x_215) ;  /* 0x0000038000017945 */ /* 0x000fe20003800000 */
[----:B-1----:R-:W-:-:S13]  /*9450*/  ISETP.LT.OR P6, PT, R4, 0x1, !P6 ;  /* 0x000000010400780c */ /* 0x002fda00077c1670 */
[----:B------:R-:W-:Y:S05]  /*9460*/  @P6 BRA `(.L_x_216) ;  /* 0x0000000000d46947 */ /* 0x000fea0003800000 */
[----:B------:R-:W-:Y:S01]  /*9470*/  LEA R15, R13, UR4, 0x7 ;  /* 0x000000040d0f7c11 */ /* 0x000fe2000f8e38ff */
[----:B------:R-:W-:Y:S01]  /*9480*/  IMAD.MOV.U32 R21, RZ, RZ, RZ ;  /* 0x000000ffff157224 */ /* 0x000fe200078e00ff */
[----:B------:R-:W-:Y:S01]  /*9490*/  SHF.L.U32 R20, R20, 0x8, RZ ;  /* 0x0000000814147819 */ /* 0x000fe200000006ff */
[----:B------:R-:W-:Y:S01]  /*94a0*/  IMAD.MOV.U32 R4, RZ, RZ, R0 ;  /* 0x000000ffff047224 */ /* 0x000fe200078e0000 */
[----:B------:R-:W-:Y:S01]  /*94b0*/  MOV R5, R10 ;  /* 0x0000000a00057202 */ /* 0x000fe20000000f00 */
[----:B------:R-:W-:-:S07]  /*94c0*/  IMAD.MOV.U32 R6, RZ, RZ, R9 ;  /* 0x000000ffff067224 */ /* 0x000fce00078e0009 */
.L_x_219:
[----:B------:R-:W1:Y:S01]  /*94d0*/  S2R R14, SR_CgaCtaId ;  /* 0x00000000000e7919 */ /* 0x000e620000008800 */
[----:B------:R-:W-:Y:S02]  /*94e0*/  MOV R7, 0x400 ;  /* 0x0000040000077802 */ /* 0x000fe40000000f00 */
[----:B------:R-:W-:-:S13]  /*94f0*/  LOP3.LUT P1, RZ, R18, 0x7f, RZ, 0xc0, !PT ;  /* 0x0000007f12ff7812 */ /* 0x000fda000782c0ff */
[----:B------:R-:W2:Y:S01]  /*9500*/  @!P1 LDC R13, c[0x0][0x500] ;  /* 0x00014000ff0d9b82 */ /* 0x000ea20000000800 */
[----:B-1----:R-:W-:Y:S02]  /*9510*/  LEA R19, R14, R7, 0x18 ;  /* 0x000000070e137211 */ /* 0x002fe400078ec0ff */
[----:B------:R-:W-:-:S03]  /*9520*/  SHF.L.U32 R7, R5, 0x1f, RZ ;  /* 0x0000001f05077819 */ /* 0x000fc600000006ff */
[----:B------:R-:W-:-:S04]  /*9530*/  IMAD R14, R6, 0x8, R19 ;  /* 0x00000008060e7824 */ /* 0x000fc800078e0213 */
[----:B------:R-:W1:Y:S02]  /*9540*/  SYNCS.PHASECHK.TRANS64.TRYWAIT P0, [R14+URZ+0x20], R7 ;  /* 0x000020070e0075a7 */ /* 0x000e64000800017f */
[----:B-12---:R-:W-:Y:S05]  /*9550*/  @!P0 BRA `(.L_x_217) ;  /* 0x00000014002c8947 */ /* 0x006fea0003800000 */
.L_x_253:
[----:B-1----:R-:W-:Y:S01]  /*9560*/  PRMT R7, R11, 0x9910, RZ ;  /* 0x000099100b077816 */ /* 0x002fe200000000ff */
[----:B------:R1:W-:Y:S03]  /*9570*/  @!P1 SYNCS.ARRIVE.TRANS64 RZ, [R14+URZ], R13 ;  /* 0x0000000d0eff99a7 */ /* 0x0003e6000800003f */
[----:B------:R-:W-:-:S13]  /*9580*/  ISETP.NE.AND P0, PT, R7, 0x2, PT ;  /* 0x000000020700780c */ /* 0x000fda0003f05270 */
[----:B-1----:R-:W-:Y:S05]  /*9590*/  @P0 BRA `(.L_x_218) ;  /* 0x0000000000040947 */ /* 0x002fea0003800000 */
[----:B------:R-:W-:Y:S01]  /*95a0*/  BPT.TRAP 0x1 ;  /* 0x000000040000795c */ /* 0x000fe20000300000 */
.L_x_218:
[C---:B------:R-:W-:Y:S01]  /*95b0*/  LEA R7, R6.reuse, UR5, 0xd ;  /* 0x0000000506077c11 */ /* 0x040fe2000f8e68ff */
[----:B------:R-:W-:Y:S01]  /*95c0*/  UIADD3 UR6, UP0, UR22, 0xf0, URZ ;  /* 0x000000f016067890 */ /* 0x000fe2000ff1e03f */
[----:B------:R-:W-:Y:S01]  /*95d0*/  LEA R13, R6, R19, 0xf ;  /* 0x00000013060d7211 */ /* 0x000fe200078e78ff */
[----:B------:R-:W-:Y:S01]  /*95e0*/  UIADD3 UR24, UP1, UR22, 0x1f0, URZ ;  /* 0x000001f016187890 */ /* 0x000fe2000ff3e03f */
[----:B------:R-:W-:Y:S01]  /*95f0*/  R2UR UR9, R14 ;  /* 0x000000000e0972ca */ /* 0x000fe200000e0000 */
[----:B------:R-:W-:Y:S01]  /*9600*/  IMAD R7, R7, 0x2, R19 ;  /* 0x0000000207077824 */ /* 0x000fe200078e0213 */
[----:B------:R-:W-:Y:S01]  /*9610*/  R2UR UR7, R13 ;  /* 0x000000000d0772ca */ /* 0x000fe200000e0000 */
[----:B------:R-:W-:Y:S01]  /*9620*/  VIADD R6, R6, 0x1 ;  /* 0x0000000106067836 */ /* 0x000fe20000000000 */
[----:B------:R-:W-:Y:S01]  /*9630*/  R2UR UR11, R20 ;  /* 0x00000000140b72ca */ /* 0x000fe200000e0000 */
[----:B------:R-:W-:Y:S01]  /*9640*/  UIADD3.X UR25, URZ, UR23, URZ, UP1, !UPT ;  /* 0x000000173f197290 */ /* 0x000fe20008ffe43f */
[----:B------:R-:W-:Y:S01]  /*9650*/  R2UR UR8, R7 ;  /* 0x00000000070872ca */ /* 0x000fe200000e0000 */
[----:B------:R-:W-:Y:S01]  /*9660*/  UMOV UR14, 0x0 ;  /* 0x00000000000e7882 */ /* 0x000fe20000000000 */
[C---:B------:R-:W-:Y:S01]  /*9670*/  R2UR UR10, R21.reuse ;  /* 0x00000000150a72ca */ /* 0x040fe200000e0000 */
[----:B------:R-:W-:Y:S01]  /*9680*/  UMOV UR15, 0x10000000 ;  /* 0x10000000000f7882 */ /* 0x000fe20000000000 */
[----:B------:R-:W-:Y:S01]  /*9690*/  R2UR UR12, R12 ;  /* 0x000000000c0c72ca */ /* 0x000fe200000e0000 */
[----:B------:R-:W-:Y:S01]  /*96a0*/  UMOV UR21, 0x30000 ;  /* 0x0003000000157882 */ /* 0x000fe20000000000 */
[----:B------:R-:W-:Y:S01]  /*96b0*/  IADD3 R4, R4, -0x1, RZ ;  /* 0xffffffff04047810 */ /* 0x000fe20007ffe0ff */
[----:B------:R-:W-:Y:S01]  /*96c0*/  VIADD R21, R21, 0x40 ;  /* 0x0000004015157836 */ /* 0x000fe20000000000 */
[----:B------:R-:W-:Y:S01]  /*96d0*/  R2UR UR20, R15 ;  /* 0x000000000f1472ca */ /* 0x000fe200000e0000 */
[----:B------:R-:W-:Y:S01]  /*96e0*/  UIADD3 UR13, UR7, 0x8400, URZ ;  /* 0x00008400070d7890 */ /* 0x000fe2000fffe03f */
[----:B------:R-:W-:Y:S01]  /*96f0*/  ISETP.GT.AND P1, PT, R4, 0x1, PT ;  /* 0x000000010400780c */ /* 0x000fe20003f24270 */
[----:B------:R-:W-:Y:S01]  /*9700*/  UIADD3.X UR7, URZ, UR23, URZ, UP0, !UPT ;  /* 0x000000173f077290 */ /* 0x000fe200087fe43f */
[----:B------:R-:W-:Y:S01]  /*9710*/  ISETP.NE.AND P0, PT, R6, 0x4, PT ;  /* 0x000000040600780c */ /* 0x000fe20003f05270 */
[----:B------:R-:W-:-:S03]  /*9720*/  UIADD3 UR16, UR8, 0x28400, URZ ;  /* 0x0002840008107890 */ /* 0x000fc6000fffe03f */
[----:B------:R-:W-:Y:S01]  /*9730*/  UMOV UR8, UR13 ;  /* 0x0000000d00087c82 */ /* 0x000fe20008000000 */
[----:B------:R-:W-:Y:S02]  /*9740*/  SEL R14, RZ, 0x1, P0 ;  /* 0x00000001ff0e7807 */ /* 0x000fe40000000000 */
[----:B------:R-:W-:Y:S01]  /*9750*/  SEL R6, R6, RZ, P0 ;  /* 0x000000ff06067207 */ /* 0x000fe20000000000 */
[----:B------:R1:W-:Y:S01]  /*9760*/  UTMALDG.3D [UR8], [UR6], desc[UR14] ;  /* 0x00000e08060075b4 */ /* 0x0003e20008011000 */
[----:B------:R-:W-:Y:S01]  /*9770*/  LOP3.LUT R5, R5, R14, RZ, 0x3c, !PT ;  /* 0x0000000e05057212 */ /* 0x000fe200078e3cff */
[----:B-1----:R-:W-:Y:S01]  /*9780*/  UMOV UR8, UR16 ;  /* 0x0000001000087c82 */ /* 0x002fe20008000000 */
[----:B------:R-:W-:Y:S02]  /*9790*/  UMOV UR11, UR20 ;  /* 0x00000014000b7c82 */ /* 0x000fe40008000000 */
[----:B------:R1:W-:Y:S02]  /*97a0*/  UTMALDG.3D.MULTICAST [UR8], [UR24], UR21, desc[UR14] ;  /* 0x00000e08180073b4 */ /* 0x0003e40008011815 */
[----:B-1----:R-:W-:Y:S05]  /*97b0*/  @P1 BRA `(.L_x_219) ;  /* 0xfffffffc00441947 */ /* 0x002fea000383ffff */
.L_x_216:
[----:B------:R-:W-:Y:S05]  /*97c0*/  BSYNC B1 ;  /* 0x0000000000017941 */ /* 0x000fea0003800000 */
.L_x_215:
[----:B------:R-:W-:Y:S01]  /*97d0*/  LOP3.LUT P1, RZ, R3, 0xff, RZ, 0xc0, !PT ;  /* 0x000000ff03ff7812 */ /* 0x000fe2000782c0ff */
[----:B------:R-:W-:Y:S01]  /*97e0*/  IMAD.IADD R9, R8, 0x1, R9 ;  /* 0x0000000108097824 */ /* 0x000fe200078e0209 */
[----:B------:R-:W-:Y:S01]  /*97f0*/  IADD3 R16, P2, R16, UR40, RZ ;  /* 0x0000002810107c10 */ /* 0x000fe2000ff5e0ff */
[----:B------:R-:W-:Y:S01]  /*9800*/  ULDC.64 UR6, c[0x0][0x8f8] ;  /* 0x00023e0000067ab9 */ /* 0x000fe20000000a00 */
[----:B------:R-:W-:Y:S01]  /*9810*/  BSSY B1, `(.L_x_220) ;  /* 0x000006c000017945 */ /* 0x000fe20003800000 */
[----:B------:R-:W-:Y:S01]  /*9820*/  MOV R20, 0xffffffff ;  /* 0xffffffff00147802 */ /* 0x000fe20000000f00 */
[----:B------:R-:W-:Y:S01]  /*9830*/  IMAD.MOV.U32 R13, RZ, RZ, -0x1 ;  /* 0xffffffffff0d7424 */ /* 0x000fe200078e00ff */
[----:B------:R-:W-:Y:S01]  /*9840*/  SHF.R.U32.HI R3, RZ, 0x2, R9 ;  /* 0x00000002ff037819 */ /* 0x000fe20000011609 */
[----:B------:R-:W-:Y:S01]  /*9850*/  IMAD.MOV.U32 R12, RZ, RZ, -0x1 ;  /* 0xffffffffff0c7424 */ /* 0x000fe200078e00ff */
[----:B------:R-:W-:Y:S02]  /*9860*/  ISETP.GT.U32.AND P0, PT, R9, 0x3, PT ;  /* 0x000000030900780c */ /* 0x000fe40003f04070 */
[----:B------:R-:W-:-:S02]  /*9870*/  LOP3.LUT R3, R3, 0x1, RZ, 0xc0, !PT ;  /* 0x0000000103037812 */ /* 0x000fc400078ec0ff */
[----:B------:R-:W1:Y:S01]  /*9880*/  @P1 S2R R5, SR_CgaCtaId ;  /* 0x0000000000051919 */ /* 0x000e620000008800 */
[----:B------:R-:W-:Y:S02]  /*9890*/  @P1 MOV R4, 0x400 ;  /* 0x0000040000041802 */ /* 0x000fe40000000f00 */
[----:B------:R-:W-:Y:S02]  /*98a0*/  ISETP.LT.U32.AND P0, PT, R8, 0x4, P0 ;  /* 0x000000040800780c */ /* 0x000fe40000701070 */
[----:B------:R-:W-:Y:S02]  /*98b0*/  IADD3.X R17, R17, UR38, RZ, P2, !PT ;  /* 0x0000002611117c10 */ /* 0x000fe400097fe4ff */
[----:B------:R-:W-:Y:S02]  /*98c0*/  ISETP.GE.U32.AND P2, PT, R16, UR6, PT ;  /* 0x0000000610007c0c */ /* 0x000fe4000bf46070 */
[----:B------:R-:W-:Y:S02]  /*98d0*/  LOP3.LUT R9, R9, 0x3, RZ, 0xc0, !PT ;  /* 0x0000000309097812 */ /* 0x000fe400078ec0ff */
[----:B-1----:R-:W-:-:S04]  /*98e0*/  @P1 LEA R4, R5, R4, 0x18 ;  /* 0x0000000405041211 */ /* 0x002fc800078ec0ff */
[----:B------:R1:W-:Y:S01]  /*98f0*/  @P1 SYNCS.ARRIVE.TRANS64.A1T0 RZ, [R4+URZ+0x88], RZ ;  /* 0x000088ff04ff19a7 */ /* 0x0003e2000810003f */
[----:B------:R-:W-:Y:S02]  /*9900*/  ISETP.NE.U32.AND P1, PT, R3, 0x1, PT ;  /* 0x000000010300780c */ /* 0x000fe40003f25070 */
[----:B------:R-:W-:Y:S02]  /*9910*/  SEL R3, RZ, 0x1, !P0 ;  /* 0x00000001ff037807 */ /* 0x000fe40004000000 */
[----:B------:R-:W-:Y:S02]  /*9920*/  ISETP.GE.U32.AND.EX P0, PT, R17, UR7, PT, P2 ;  /* 0x0000000711007c0c */ /* 0x000fe4000bf06120 */
[----:B------:R-:W-:-:S04]  /*9930*/  ISETP.GT.U32.AND P1, PT, R8, 0x3, !P1 ;  /* 0x000000030800780c */ /* 0x000fc80004f24070 */
[----:B-1----:R-:W-:-:S04]  /*9940*/  SEL R4, RZ, 0x1, !P1 ;  /* 0x00000001ff047807 */ /* 0x002fc80004800000 */
[--C-:B------:R-:W-:Y:S02]  /*9950*/  LOP3.LUT R10, R4, R10, R3.reuse, 0x96, !PT ;  /* 0x0000000a040a7212 */ /* 0x100fe400078e9603 */
[----:B------:R-:W-:Y:S02]  /*9960*/  PRMT R4, RZ, 0x7610, R4 ;  /* 0x00007610ff047816 */ /* 0x000fe40000000004 */
[----:B------:R-:W-:Y:S01]  /*9970*/  PRMT R3, RZ, 0x7610, R3 ;  /* 0x00007610ff037816 */ /* 0x000fe20000000003 */
[----:B------:R-:W-:Y:S06]  /*9980*/  @P0 BRA `(.L_x_221) ;  /* 0x0000000400500947 */ /* 0x000fec0003800000 */
[----:B------:R-:W1:Y:S01]  /*9990*/  S2R R13, SR_CTAID.X ;  /* 0x00000000000d7919 */ /* 0x000e620000002500 */
[----:B------:R-:W-:Y:S01]  /*99a0*/  ULDC.64 UR6, c[0x0][0x8d0] ;  /* 0x0002340000067ab9 */ /* 0x000fe20000000a00 */
[----:B------:R-:W2:Y:S01]  /*99b0*/  LDC R20, c[0x0][0x144] ;  /* 0x00005100ff147b82 */ /* 0x000ea20000000800 */
[----:B------:R-:W-:Y:S01]  /*99c0*/  ISETP.NE.U32.AND P0, PT, RZ, UR6, PT ;  /* 0x00000006ff007c0c */ /* 0x000fe2000bf05070 */
[----:B------:R-:W3:Y:S01]  /*99d0*/  S2R R12, SR_CTAID.Y ;  /* 0x00000000000c7919 */ /* 0x000ee20000002600 */
[----:B------:R-:W-:Y:S01]  /*99e0*/  ULDC UR8, c[0x0][0x150] ;  /* 0x0000540000087ab9 */ /* 0x000fe20000000800 */
[----:B------:R-:W-:Y:S01]  /*99f0*/  ULDC UR9, c[0x0][0x8d8] ;  /* 0x0002360000097ab9 */ /* 0x000fe20000000800 */
[----:B------:R-:W-:Y:S02]  /*9a00*/  ISETP.NE.AND.EX P0, PT, RZ, UR7, PT, P0 ;  /* 0x00000007ff007c0c */ /* 0x000fe4000bf05300 */
[----:B------:R-:W-:Y:S02]  /*9a10*/  MOV R4, R16 ;  /* 0x0000001000047202 */ /* 0x000fe40000000f00 */
[----:B-1----:R-:W-:-:S05]  /*9a20*/  I2FP.F32.U32 R5, R13 ;  /* 0x0000000d00057245 */ /* 0x002fca0000201000 */
[----:B------:R-:W-:Y:S01]  /*9a30*/  FMUL R19, R5, UR8 ;  /* 0x0000000805137c20 */ /* 0x000fe20008400000 */
[----:B------:R-:W-:-:S03]  /*9a40*/  IMAD.MOV.U32 R5, RZ, RZ, R17 ;  /* 0x000000ffff057224 */ /* 0x000fc600078e0011 */
[----:B---3--:R-:W-:Y:S05]  /*9a50*/  @!P0 BRA `(.L_x_222) ;  /* 0x0000000000288947 */ /* 0x008fea0003800000 */
[----:B------:R-:W-:Y:S02]  /*9a60*/  ULDC UR8, c[0x0][0x8dc] ;  /* 0x0002370000087ab9 */ /* 0x000fe40000000800 */
[----:B------:R-:W-:-:S05]  /*9a70*/  IADD3 R5, P0, R16, UR8, RZ ;  /* 0x0000000810057c10 */ /* 0x000fca000ff1e0ff */
[----:B------:R-:W-:-:S04]  /*9a80*/  IMAD.X R15, RZ, RZ, R17, P0 ;  /* 0x000000ffff0f7224 */ /* 0x000fc800000e0611 */
[----:B------:R-:W-:-:S04]  /*9a90*/  IMAD.WIDE.U32 R6, R15, UR6, RZ ;  /* 0x000000060f067c25 */ /* 0x000fc8000f8e00ff */
[----:B------:R-:W-:-:S04]  /*9aa0*/  IMAD.WIDE.U32 R6, P0, R5, UR7, R6 ;  /* 0x0000000705067c25 */ /* 0x000fc8000f800006 */
[----:B------:R-:W-:-:S04]  /*9ab0*/  IMAD.WIDE.U32 R4, R5, UR6, RZ ;  /* 0x0000000605047c25 */ /* 0x000fc8000f8e00ff */
[----:B------:R-:W-:Y:S01]  /*9ac0*/  IMAD.MOV.U32 R4, RZ, RZ, R7 ;  /* 0x000000ffff047224 */ /* 0x000fe200078e0007 */
[----:B------:R-:W-:Y:S02]  /*9ad0*/  IADD3 RZ, P1, R5, R6, RZ ;  /* 0x0000000605ff7210 */ /* 0x000fe40007f3e0ff */
[----:B------:R-:W-:-:S03]  /*9ae0*/  IADD3.X R5, RZ, RZ, RZ, P0, !PT ;  /* 0x000000ffff057210 */ /* 0x000fc600007fe4ff */
[----:B------:R-:W-:-:S08]  /*9af0*/  IMAD.WIDE.U32.X R4, R15, UR7, R4, P1 ;  /* 0x000000070f047c25 */ /* 0x000fd000088e0404 */
.L_x_222:
[--C-:B------:R-:W-:Y:S01]  /*9b00*/  SHF.R.U64 R14, R4, UR9, R5.reuse ;  /* 0x00000009040e7c19 */ /* 0x100fe20008001205 */
[----:B------:R-:W1:Y:S01]  /*9b10*/  F2I.U32.TRUNC.NTZ R19, R19 ;  /* 0x0000001300137305 */ /* 0x000e62000020f000 */
[----:B------:R-:W-:Y:S01]  /*9b20*/  SHF.R.U32.HI R4, RZ, UR9, R5 ;  /* 0x00000009ff047c19 */ /* 0x000fe20008011605 */
[----:B------:R-:W-:Y:S01]  /*9b30*/  ULDC.64 UR6, c[0x0][0x8c8] ;  /* 0x0002320000067ab9 */ /* 0x000fe20000000a00 */
[----:B------:R-:W-:Y:S01]  /*9b40*/  IADD3 R7, P0, RZ, -R14, RZ ;  /* 0x8000000eff077210 */ /* 0x000fe20007f1e0ff */
[----:B------:R-:W-:Y:S01]  /*9b50*/  ULDC.64 UR8, c[0x0][0x8e8] ;  /* 0x00023a0000087ab9 */ /* 0x000fe20000000a00 */
[----:B------:R-:W3:Y:S03]  /*9b60*/  LDC R21, c[0x0][0x148] ;  /* 0x00005200ff157b82 */ /* 0x000ee60000000800 */
[----:B------:R-:W-:Y:S01]  /*9b70*/  IMAD.X R4, RZ, RZ, ~R4, P0 ;  /* 0x000000ffff047224 */ /* 0x000fe200000e0e04 */
[----:B------:R-:W-:-:S03]  /*9b80*/  ISETP.NE.U32.AND P0, PT, RZ, UR8, PT ;  /* 0x00000008ff007c0c */ /* 0x000fc6000bf05070 */
[----:B------:R-:W-:Y:S01]  /*9b90*/  IMAD R6, R4, UR6, RZ ;  /* 0x0000000604067c24 */ /* 0x000fe2000f8e02ff */
[----:B------:R-:W-:Y:S01]  /*9ba0*/  ISETP.NE.AND.EX P0, PT, RZ, UR9, PT, P0 ;  /* 0x00000009ff007c0c */ /* 0x000fe2000bf05300 */
[----:B------:R-:W-:Y:S01]  /*9bb0*/  IMAD.WIDE.U32 R4, R7, UR6, R16 ;  /* 0x0000000607047c25 */ /* 0x000fe2000f8e0010 */
[----:B------:R-:W-:-:S03]  /*9bc0*/  ULDC UR6, c[0x0][0x8c0] ;  /* 0x0002300000067ab9 */ /* 0x000fc60000000800 */
[----:B------:R-:W-:Y:S01]  /*9bd0*/  IMAD R7, R7, UR7, R6 ;  /* 0x0000000707077c24 */ /* 0x000fe2000f8e0206 */
[----:B-1----:R-:W-:Y:S01]  /*9be0*/  IADD3 R6, -R19, RZ, RZ ;  /* 0x000000ff13067210 */ /* 0x002fe20007ffe1ff */
[----:B------:R-:W-:Y:S02]  /*9bf0*/  ULDC UR7, c[0x0][0x154] ;  /* 0x0000550000077ab9 */ /* 0x000fe40000000800 */
[----:B------:R-:W-:Y:S02]  /*9c00*/  IMAD.IADD R5, R5, 0x1, R7 ;  /* 0x0000000105057824 */ /* 0x000fe400078e0207 */
[----:B--2---:R-:W-:Y:S01]  /*9c10*/  IMAD R13, R20, R6, R13 ;  /* 0x00000006140d7224 */ /* 0x004fe200078e020d */
[----:B------:R-:W-:Y:S02]  /*9c20*/  I2FP.F32.U32 R6, R12 ;  /* 0x0000000c00067245 */ /* 0x000fe40000201000 */
[--C-:B------:R-:W-:Y:S02]  /*9c30*/  SHF.R.U64 R15, R4, UR6, R5.reuse ;  /* 0x00000006040f7c19 */ /* 0x100fe40008001205 */
[----:B------:R-:W-:Y:S01]  /*9c40*/  SHF.R.U32.HI R4, RZ, UR6, R5 ;  /* 0x00000006ff047c19 */ /* 0x000fe20008011605 */
[----:B------:R-:W-:Y:S01]  /*9c50*/  FMUL R6, R6, UR7 ;  /* 0x0000000706067c20 */ /* 0x000fe20008400000 */
[----:B------:R-:W-:-:S02]  /*9c60*/  ULDC UR6, c[0x0][0x8b0] ;  /* 0x00022c0000067ab9 */ /* 0x000fc40000000800 */
[--C-:B------:R-:W-:Y:S01]  /*9c70*/  SHF.R.U64 R20, R15, UR6, R4.reuse ;  /* 0x000000060f147c19 */ /* 0x100fe20008001204 */
[----:B------:R1:W2:Y:S01]  /*9c80*/  F2I.U32.TRUNC.NTZ R24, R6 ;  /* 0x0000000600187305 */ /* 0x0002a2000020f000 */
[----:B------:R-:W-:Y:S01]  /*9c90*/  SHF.R.U32.HI R5, RZ, UR6, R4 ;  /* 0x00000006ff057c19 */ /* 0x000fe20008011604 */
[----:B------:R-:W-:-:S03]  /*9ca0*/  ULDC UR6, c[0x0][0x900] ;  /* 0x0002400000067ab9 */ /* 0x000fc60000000800 */
[--C-:B------:R-:W-:Y:S02]  /*9cb0*/  SHF.R.U64 R19, R20, UR6, R5.reuse ;  /* 0x0000000614137c19 */ /* 0x100fe40008001205 */
[----:B------:R-:W-:-:S03]  /*9cc0*/  SHF.R.U32.HI R23, RZ, UR6, R5 ;  /* 0x00000006ff177c19 */ /* 0x000fc60008011605 */
[----:B------:R-:W-:Y:S01]  /*9cd0*/  IMAD.MOV.U32 R4, RZ, RZ, R19 ;  /* 0x000000ffff047224 */ /* 0x000fe200078e0013 */
[----:B------:R-:W-:Y:S01]  /*9ce0*/  MOV R5, R23 ;  /* 0x0000001700057202 */ /* 0x000fe20000000f00 */
[----:B-1----:R-:W-:Y:S06]  /*9cf0*/  @!P0 BRA `(.L_x_223) ;  /* 0x0000000000288947 */ /* 0x002fec0003800000 */
[----:B------:R-:W-:Y:S02]  /*9d00*/  ULDC UR6, c[0x0][0x8f4] ;  /* 0x00023d0000067ab9 */ /* 0x000fe40000000800 */
[----:B------:R-:W-:-:S05]  /*9d10*/  IADD3 R5, P0, R19, UR6, RZ ;  /* 0x0000000613057c10 */ /* 0x000fca000ff1e0ff */
[----:B------:R-:W-:-:S04]  /*9d20*/  IMAD.X R23, RZ, RZ, R23, P0 ;  /* 0x000000ffff177224 */ /* 0x000fc800000e0617 */
[----:B------:R-:W-:-:S04]  /*9d30*/  IMAD.WIDE.U32 R6, R23, UR8, RZ ;  /* 0x0000000817067c25 */ /* 0x000fc8000f8e00ff */
[----:B------:R-:W-:-:S04]  /*9d40*/  IMAD.WIDE.U32 R6, P0, R5, UR9, R6 ;  /* 0x0000000905067c25 */ /* 0x000fc8000f800006 */
[----:B------:R-:W-:Y:S01]  /*9d50*/  IMAD.WIDE.U32 R4, R5, UR8, RZ ;  /* 0x0000000805047c25 */ /* 0x000fe2000f8e00ff */
[----:B------:R-:W-:-:S04]  /*9d60*/  MOV R4, R7 ;  /* 0x0000000700047202 */ /* 0x000fc80000000f00 */
[----:B------:R-:W-:Y:S01]  /*9d70*/  IADD3 RZ, P1, R5, R6, RZ ;  /* 0x0000000605ff7210 */ /* 0x000fe20007f3e0ff */
[----:B------:R-:W-:-:S04]  /*9d80*/  IMAD.X R5, RZ, RZ, RZ, P0 ;  /* 0x000000ffff057224 */ /* 0x000fc800000e06ff */
[----:B------:R-:W-:-:S08]  /*9d90*/  IMAD.WIDE.U32.X R4, R23, UR9, R4, P1 ;  /* 0x0000000917047c25 */ /* 0x000fd000088e0404 */
.L_x_223:
[----:B------:R-:W-:Y:S01]  /*9da0*/  ISETP.NE.AND P0, PT, R2, 0x1, PT ;  /* 0x000000010200780c */ /* 0x000fe20003f05270 */
[----:B------:R-:W-:Y:S01]  /*9db0*/  ULDC UR6, c[0x0][0x8f0] ;  /* 0x00023c0000067ab9 */ /* 0x000fe20000000800 */
[----:B------:R-:W-:Y:S01]  /*9dc0*/  LOP3.LUT R20, R20, UR18, RZ, 0xc0, !PT ;  /* 0x0000001214147c12 */ /* 0x000fe2000f8ec0ff */
[----:B--2---:R-:W-:Y:S01]  /*9dd0*/  IMAD.MOV R24, RZ, RZ, -R24 ;  /* 0x000000ffff187224 */ /* 0x004fe200078e0a18 */
[----:B------:R-:W-:Y:S01]  /*9de0*/  SHF.R.U64 R5, R4, UR6, R5 ;  /* 0x0000000604057c19 */ /* 0x000fe20008001205 */
[----:B------:R-:W-:Y:S01]  /*9df0*/  ULDC UR6, c[0x0][0x8e0] ;  /* 0x0002380000067ab9 */ /* 0x000fe20000000800 */
[----:B------:R-:W-:Y:S01]  /*9e00*/  LOP3.LUT R6, R15, UR17, RZ, 0xc0, !PT ;  /* 0x000000110f067c12 */ /* 0x000fe2000f8ec0ff */
[----:B------:R-:W-:Y:S02]  /*9e10*/  ULDC UR7, c[0x0][0x8b8] ;  /* 0x00022e0000077ab9 */ /* 0x000fe40000000800 */
[----:B------:R-:W-:Y:S02]  /*9e20*/  IMAD.MOV R4, RZ, RZ, -R5 ;  /* 0x000000ffff047224 */ /* 0x000fe400078e0a05 */
[----:B------:R-:W-:-:S02]  /*9e30*/  IMAD R20, R5, UR19, R20 ;  /* 0x0000001305147c24 */ /* 0x000fc4000f8e0214 */
[----:B---3--:R-:W-:Y:S02]  /*9e40*/  @P0 IMAD R13, R21, R24, R12 ;  /* 0x00000018150d0224 */ /* 0x008fe400078e020c */
[----:B------:R-:W-:Y:S01]  /*9e50*/  IMAD R19, R4, UR6, R19 ;  /* 0x0000000604137c24 */ /* 0x000fe2000f8e0213 */
[----:B------:R-:W-:Y:S01]  /*9e60*/  ULDC UR6, c[0x0][0x8a8] ;  /* 0x00022a0000067ab9 */ /* 0x000fe20000000800 */
[----:B------:R-:W-:Y:S01]  /*9e70*/  IMAD R20, R20, UR7, R13 ;  /* 0x0000000714147c24 */ /* 0x000fe2000f8e020d */
[----:B------:R-:W-:Y:S01]  /*9e80*/  MOV R4, 0x1 ;  /* 0x0000000100047802 */ /* 0x000fe20000000f00 */
[----:B------:R-:W-:Y:S02]  /*9e90*/  IMAD R19, R19, UR6, R6 ;  /* 0x0000000613137c24 */ /* 0x000fe4000f8e0206 */
[----:B------:R-:W-:-:S03]  /*9ea0*/  IMAD.MOV.U32 R12, RZ, RZ, R14 ;  /* 0x000000ffff0c7224 */ /* 0x000fc600078e000e */
[----:B------:R-:W-:Y:S02]  /*9eb0*/  SEL R13, R19, R20, !P0 ;  /* 0x00000014130d7207 */ /* 0x000fe40004000000 */
[----:B------:R-:W-:-:S07]  /*9ec0*/  SEL R20, R20, R19, !P0 ;  /* 0x0000001314147207 */ /* 0x000fce0004000000 */
.L_x_221:
[----:B------:R-:W-:Y:S05]  /*9ed0*/  BSYNC B1 ;  /* 0x0000000000017941 */ /* 0x000fea0003800000 */
.L_x_220:
[----:B------:R-:W-:-:S13]  /*9ee0*/  LOP3.LUT P0, RZ, R4, 0xff, RZ, 0xc0, !PT ;  /* 0x000000ff04ff7812 */ /* 0x000fda000780c0ff */
[----:B------:R-:W-:Y:S05]  /*9ef0*/  @P0 BRA `(.L_x_224) ;  /* 0xfffffff400400947 */ /* 0x000fea000383ffff */
[----:B------:R-:W-:Y:S05]  /*9f00*/  BSYNC B0 ;  /* 0x0000000000007941 */ /* 0x000fea0003800000 */
.L_x_213:
[----:B------:R-:W-:-:S03]  /*9f10*/  UMOV UR6, 0xffffffff ;  /* 0xffffffff00067882 */ /* 0x000fc60000000000 */
[----:B------:R-:W-:Y:S05]  /*9f20*/  BRA.DIV UR6, `(.L_x_225) ;  /* 0x0000000a06cc7947 */ /* 0x000fea000b800000 */
[----:B------:R-:W-:-:S13]  /*9f30*/  ELECT P6, URZ, PT ;  /* 0x00000000003f782f */ /* 0x000fda00038c0000 */
.L_x_256:
[----:B------:R-:W-:Y:S05]  /*9f40*/  @!P6 BRA `(.L_x_14) ;  /* 0x0000000000a4e947 */ /* 0x000fea0003800000 */
[----:B------:R-:W-:-:S04]  /*9f50*/  LOP3.LUT R22, R22, 0x2, RZ, 0xfc, !PT ;  /* 0x0000000216167812 */ /* 0x000fc800078efcff */
[----:B------:R-:W-:-:S13]  /*9f60*/  ISETP.NE.AND P0, PT, R22, 0x3, PT ;  /* 0x000000031600780c */ /* 0x000fda0003f05270 */
[----:B------:R-:W-:Y:S05]  /*9f70*/  @!P0 BRA `(.L_x_226) ;  /* 0x0000000000048947 */ /* 0x000fea0003800000 */
[----:B-1----:R-:W-:Y:S01]  /*9f80*/  BPT.TRAP 0x1 ;  /* 0x000000040000795c */ /* 0x002fe20000300000 */
.L_x_226:
[----:B------:R-:W2:Y:S01]  /*9f90*/  S2R R3, SR_CgaCtaId ;  /* 0x0000000000037919 */ /* 0x000ea20000008800 */
[----:B------:R-:W-:Y:S02]  /*9fa0*/  MOV R0, 0x400 ;  /* 0x0000040000007802 */ /* 0x000fe40000000f00 */
[----:B------:R-:W-:Y:S02]  /*9fb0*/  SHF.L.U32 R2, R10, 0x1f, RZ ;  /* 0x0000001f0a027819 */ /* 0x000fe400000006ff */
[----:B--2---:R-:W-:-:S05]  /*9fc0*/  LEA R0, R3, R0, 0x18 ;  /* 0x0000000003007211 */ /* 0x004fca00078ec0ff */
[----:B------:R-:W-:-:S05]  /*9fd0*/  VIADD R0, R0, 0x20 ;  /* 0x0000002000007836 */ /* 0x000fca0000000000 */
[C---:B------:R-:W-:Y:S01]  /*9fe0*/  LEA R5, R9.reuse, R0, 0x3 ;  /* 0x0000000009057211 */ /* 0x040fe200078e18ff */
[----:B------:R-:W-:-:S03]  /*9ff0*/  VIADD R9, R9, 0x1 ;  /* 0x0000000109097836 */ /* 0x000fc60000000000 */
[----:B------:R-:W2:Y:S02]  /*a000*/  SYNCS.PHASECHK.TRANS64.TRYWAIT P0, [R5+URZ], R2 ;  /* 0x00000002050075a7 */ /* 0x000ea4000800017f */
[----:B------:R-:W-:-:S04]  /*a010*/  ISETP.NE.AND P1, PT, R9, 0x4, PT ;  /* 0x000000040900780c */ /* 0x000fc80003f25270 */
[----:B------:R-:W-:Y:S02]  /*a020*/  SEL R3, RZ, 0x1, P1 ;  /* 0x00000001ff037807 */ /* 0x000fe40000800000 */
[----:B------:R-:W-:Y:S02]  /*a030*/  SEL R9, R9, RZ, P1 ;  /* 0x000000ff09097207 */ /* 0x000fe40000800000 */
[----:B------:R-:W-:-:S03]  /*a040*/  LOP3.LUT R10, R10, R3, RZ, 0x3c, !PT ;  /* 0x000000030a0a7212 */ /* 0x000fc600078e3cff */
[----:B------:R-:W-:Y:S01]  /*a050*/  IMAD R7, R9, 0x8, R0 ;  /* 0x0000000809077824 */ /* 0x000fe200078e0200 */
[----:B------:R-:W-:Y:S01]  /*a060*/  SHF.L.U32 R4, R10, 0x1f, RZ ;  /* 0x0000001f0a047819 */ /* 0x000fe200000006ff */
[----:B--2---:R-:W-:Y:S06]  /*a070*/  @!P0 BRA `(.L_x_227) ;  /* 0x0000000800988947 */ /* 0x004fec0003800000 */
.L_x_257:
[----:B------:R-:W3:Y:S01]  /*a080*/  SYNCS.PHASECHK.TRANS64.TRYWAIT P0, [R7+URZ], R4 ;  /* 0x00000004070075a7 */ /* 0x000ee2000800017f */
[----:B--2---:R-:W-:-:S04]  /*a090*/  IADD3 R2, R9, 0x1, RZ ;  /* 0x0000000109027810 */ /* 0x004fc80007ffe0ff */
[----:B------:R-:W-:-:S04]  /*a0a0*/  ISETP.NE.AND P1, PT, R2, 0x4, PT ;  /* 0x000000040200780c */ /* 0x000fc80003f25270 */
[----:B------:R-:W-:Y:S02]  /*a0b0*/  SEL R3, RZ, 0x1, P1 ;  /* 0x00000001ff037807 */ /* 0x000fe40000800000 */
[----:B------:R-:W-:Y:S02]  /*a0c0*/  SEL R9, R2, RZ, P1 ;  /* 0x000000ff02097207 */ /* 0x000fe40000800000 */
[----:B------:R-:W-:-:S03]  /*a0d0*/  LOP3.LUT R11, R10, R3, RZ, 0x3c, !PT ;  /* 0x000000030a0b7212 */ /* 0x000fc600078e3cff */
[----:B------:R-:W-:Y:S01]  /*a0e0*/  IMAD R6, R9, 0x8, R0 ;  /* 0x0000000809067824 */ /* 0x000fe200078e0200 */
[----:B------:R-:W-:Y:S01]  /*a0f0*/  SHF.L.U32 R5, R11, 0x1f, RZ ;  /* 0x0000001f0b057819 */ /* 0x000fe200000006ff */
[----:B---3--:R-:W-:Y:S06]  /*a100*/  @!P0 BRA `(.L_x_228) ;  /* 0x0000000800888947 */ /* 0x008fec0003800000 */
.L_x_258:
[----:B------:R-:W3:Y:S01]  /*a110*/  SYNCS.PHASECHK.TRANS64.TRYWAIT P0, [R6+URZ], R5 ;  /* 0x00000005060075a7 */ /* 0x000ee2000800017f */
[----:B------:R-:W-:-:S05]  /*a120*/  VIADD R2, R9, 0x1 ;  /* 0x0000000109027836 */ /* 0x000fca0000000000 */
[----:B------:R-:W-:-:S04]  /*a130*/  ISETP.NE.AND P1, PT, R2, 0x4, PT ;  /* 0x000000040200780c */ /* 0x000fc80003f25270 */
[----:B--2---:R-:W-:Y:S02]  /*a140*/  SEL R4, RZ, 0x1, P1 ;  /* 0x00000001ff047807 */ /* 0x004fe40000800000 */
[----:B------:R-:W-:Y:S02]  /*a150*/  SEL R3, R2, RZ, P1 ;  /* 0x000000ff02037207 */ /* 0x000fe40000800000 */
[----:B------:R-:W-:Y:S01]  /*a160*/  LOP3.LUT R4, R11, R4, RZ, 0x3c, !PT ;  /* 0x000000040b047212 */ /* 0x000fe200078e3cff */
[----:B---3--:R-:W-:Y:S06]  /*a170*/  @!P0 BRA `(.L_x_229) ;  /* 0x0000000800808947 */ /* 0x008fec0003800000 */
.L_x_259:
[----:B------:R-:W-:Y:S02]  /*a180*/  LEA R3, R3, R0, 0x3 ;  /* 0x0000000003037211 */ /* 0x000fe400078e18ff */
[----:B------:R-:W-:-:S07]  /*a190*/  SHF.L.U32 R0, R4, 0x1f, RZ ;  /* 0x0000001f04007819 */ /* 0x000fce00000006ff */
.L_x_230:
[----:B---3--:R3:W4:Y:S02]  /*a1a0*/  SYNCS.PHASECHK.TRANS64.TRYWAIT P0, [R3+URZ], R0 ;  /* 0x00000000030075a7 */ /* 0x008724000800017f */
[----:B----4-:R-:W-:Y:S05]  /*a1b0*/  @!P0 NANOSLEEP.SYNCS 0x989680 ;  /* 0x009896800000895d */ /* 0x010fea0003900000 */
[----:B------:R-:W4:Y:S02]  /*a1c0*/  @!P0 SYNCS.PHASECHK.TRANS64 P0, [R3+URZ], R0 ;  /* 0x00000000030085a7 */ /* 0x000f24000800007f */
[----:B----4-:R-:W-:Y:S05]  /*a1d0*/  @!P0 BRA `(.L_x_230) ;  /* 0xfffffffc00f08947 */ /* 0x010fea000383ffff */
.L_x_14:
[----:B-1----:R-:W-:Y:S05]  /*a1e0*/  BSYNC B6 ;  /* 0x0000000000067941 */ /* 0x002fea0003800000 */
.L_x_12:
[----:B------:R-:W-:Y:S05]  /*a1f0*/  EXIT ;  /* 0x000000000000794d */ /* 0x000fea0003800000 */
.L_x_27:
[----:B----4-:R4:W1:Y:S02]  /*a200*/  SYNCS.PHASECHK.TRANS64.TRYWAIT P1, [R3+URZ], R0 ;  /* 0x00000000030075a7 */ /* 0x010864000802017f */
[----:B-1----:R-:W-:Y:S05]  /*a210*/  @!P1 NANOSLEEP.SYNCS 0x989680 ;  /* 0x009896800000995d */ /* 0x002fea0003900000 */
[----:B------:R-:W1:Y:S02]  /*a220*/  @!P1 SYNCS.PHASECHK.TRANS64 P1, [R3+URZ], R0 ;  /* 0x00000000030095a7 */ /* 0x000e64000802007f */
[----:B-1----:R-:W-:Y:S05]  /*a230*/  @!P1 BRA `(.L_x_27) ;  /* 0xfffffffc00f09947 */ /* 0x002fea000383ffff */
[----:B------:R-:W-:Y:S05]  /*a240*/  BRA `(.L_x_26) ;  /* 0xffffff7400f87947 */ /* 0x000fea000383ffff */
.L_x_32:
[----:B---3--:R-:W-:-:S04]  /*a250*/  IMAD.U32 R5, RZ, RZ, UR7 ;  /* 0x00000007ff057e24 */ /* 0x008fc8000f8e00ff */
[----:B------:R3:W4:Y:S03]  /*a260*/  SYNCS.PHASECHK.TRANS64.TRYWAIT P1, [R5+URZ], R4 ;  /* 0x00000004050075a7 */ /* 0x000726000802017f */
[----:B----4-:R-:W-:Y:S05]  /*a270*/  @!P1 NANOSLEEP.SYNCS 0x989680 ;  /* 0x009896800000995d */ /* 0x010fea0003900000 */
[----:B------:R-:W4:Y:S02]  /*a280*/  @!P1 SYNCS.PHASECHK.TRANS64 P1, [R5+URZ], R4 ;  /* 0x00000004050095a7 */ /* 0x000f24000802007f */
[----:B----4-:R-:W-:Y:S05]  /*a290*/  @!P1 BRA `(.L_x_32) ;  /* 0xfffffffc00ec9947 */ /* 0x010fea000383ffff */
[----:B------:R-:W-:Y:S05]  /*a2a0*/  BRA `(.L_x_31) ;  /* 0xffffff7c001c7947 */ /* 0x000fea000383ffff */
.L_x_54:
[----:B-1----:R-:W-:-:S04]  /*a2b0*/  IMAD.U32 R5, RZ, RZ, UR52 ;  /* 0x00000034ff057e24 */ /* 0x002fc8000f8e00ff */
[----:B------:R1:W2:Y:S03]  /*a2c0*/  SYNCS.PHASECHK.TRANS64.TRYWAIT P1, [R5+URZ+0x40], R4 ;  /* 0x00004004050075a7 */ /* 0x0002a6000802017f */
[----:B--2---:R-:W-:Y:S05]  /*a2d0*/  @!P1 NANOSLEEP.SYNCS 0x989680 ;  /* 0x009896800000995d */ /* 0x004fea0003900000 */
[----:B------:R-:W2:Y:S02]  /*a2e0*/  @!P1 SYNCS.PHASECHK.TRANS64 P1, [R5+URZ+0x40], R4 ;  /* 0x00004004050095a7 */ /* 0x000ea4000802007f */
[----:B--2---:R-:W-:Y:S05]  /*a2f0*/  @!P1 BRA `(.L_x_54) ;  /* 0xfffffffc00ec9947 */ /* 0x004fea000383ffff */
[----:B------:R-:W-:Y:S05]  /*a300*/  BRA `(.L_x_231) ;  /* 0xffffff8c00707947 */ /* 0x000fea000383ffff */
.L_x_65:
[----:B-1----:R1:W2:Y:S02]  /*a310*/  SYNCS.PHASECHK.TRANS64.TRYWAIT P2, [R14+URZ+0x40], R15 ;  /* 0x0000400f0e0075a7 */ /* 0x0022a4000804017f */
[----:B--2---:R-:W-:Y:S05]  /*a320*/  @!P2 NANOSLEEP.SYNCS 0x989680 ;  /* 0x009896800000a95d */ /* 0x004fea0003900000 */
[----:B------:R-:W2:Y:S02]  /*a330*/  @!P2 SYNCS.PHASECHK.TRANS64 P2, [R14+URZ+0x40], R15 ;  /* 0x0000400f0e00a5a7 */ /* 0x000ea4000804007f */
[----:B--2---:R-:W-:Y:S05]  /*a340*/  @!P2 BRA `(.L_x_65) ;  /* 0xfffffffc00f0a947 */ /* 0x004fea000383ffff */
[----:B------:R-:W-:Y:S05]  /*a350*/  BRA `(.L_x_232) ;  /* 0xffffff9400987947 */ /* 0x000fea000383ffff */
.L_x_75:
[----:B-1----:R1:W2:Y:S02]  /*a360*/  SYNCS.PHASECHK.TRANS64.TRYWAIT P2, [R12+URZ+0x40], R13 ;  /* 0x0000400d0c0075a7 */ /* 0x0022a4000804017f */
[----:B--2---:R-:W-:Y:S05]  /*a370*/  @!P2 NANOSLEEP.SYNCS 0x989680 ;  /* 0x009896800000a95d */ /* 0x004fea0003900000 */
[----:B------:R-:W2:Y:S02]  /*a380*/  @!P2 SYNCS.PHASECHK.TRANS64 P2, [R12+URZ+0x40], R13 ;  /* 0x0000400d0c00a5a7 */ /* 0x000ea4000804007f */
[----:B--2---:R-:W-:Y:S05]  /*a390*/  @!P2 BRA `(.L_x_75) ;  /* 0xfffffffc00f0a947 */ /* 0x004fea000383ffff */
[----:B------:R-:W-:Y:S05]  /*a3a0*/  BRA `(.L_x_233) ;  /* 0xffffff9c00487947 */ /* 0x000fea000383ffff */
.L_x_85:
[----:B-1----:R1:W2:Y:S02]  /*a3b0*/  SYNCS.PHASECHK.TRANS64.TRYWAIT P2, [R13+URZ+0x40], R12 ;  /* 0x0000400c0d0075a7 */ /* 0x0022a4000804017f */
[----:B--2---:R-:W-:Y:S05]  /*a3c0*/  @!P2 NANOSLEEP.SYNCS 0x989680 ;  /* 0x009896800000a95d */ /* 0x004fea0003900000 */
[----:B------:R-:W2:Y:S02]  /*a3d0*/  @!P2 SYNCS.PHASECHK.TRANS64 P2, [R13+URZ+0x40], R12 ;  /* 0x0000400c0d00a5a7 */ /* 0x000ea4000804007f */
[----:B--2---:R-:W-:Y:S05]  /*a3e0*/  @!P2 BRA `(.L_x_85) ;  /* 0xfffffffc00f0a947 */ /* 0x004fea000383ffff */
[----:B------:R-:W-:Y:S05]  /*a3f0*/  BRA `(.L_x_234) ;  /* 0xffffffa400007947 */ /* 0x000fea000383ffff */
.L_x_95:
[----:B-1----:R1:W2:Y:S02]  /*a400*/  SYNCS.PHASECHK.TRANS64.TRYWAIT P2, [R12+URZ+0x40], R13 ;  /* 0x0000400d0c0075a7 */ /* 0x0022a4000804017f */
[----:B--2---:R-:W-:Y:S05]  /*a410*/  @!P2 NANOSLEEP.SYNCS 0x989680 ;  /* 0x009896800000a95d */ /* 0x004fea0003900000 */
[----:B------:R-:W2:Y:S02]  /*a420*/  @!P2 SYNCS.PHASECHK.TRANS64 P2, [R12+URZ+0x40], R13 ;  /* 0x0000400d0c00a5a7 */ /* 0x000ea4000804007f */
[----:B--2---:R-:W-:Y:S05]  /*a430*/  @!P2 BRA `(.L_x_95) ;  /* 0xfffffffc00f0a947 */ /* 0x004fea000383ffff */
[----:B------:R-:W-:Y:S05]  /*a440*/  BRA `(.L_x_235) ;  /* 0xffffffa800bc7947 */ /* 0x000fea000383ffff */
.L_x_105:
[----:B-1----:R1:W2:Y:S02]  /*a450*/  SYNCS.PHASECHK.TRANS64.TRYWAIT P2, [R12+URZ+0x40], R13 ;  /* 0x0000400d0c0075a7 */ /* 0x0022a4000804017f */
[----:B--2---:R-:W-:Y:S05]  /*a460*/  @!P2 NANOSLEEP.SYNCS 0x989680 ;  /* 0x009896800000a95d */ /* 0x004fea0003900000 */
[----:B------:R-:W2:Y:S02]  /*a470*/  @!P2 SYNCS.PHASECHK.TRANS64 P2, [R12+URZ+0x40], R13 ;  /* 0x0000400d0c00a5a7 */ /* 0x000ea4000804007f */
[----:B--2---:R-:W-:Y:S05]  /*a480*/  @!P2 BRA `(.L_x_105) ;  /* 0xfffffffc00f0a947 */ /* 0x004fea000383ffff */
[----:B------:R-:W-:Y:S05]  /*a490*/  BRA `(.L_x_236) ;  /* 0xffffffb000707947 */ /* 0x000fea000383ffff */
.L_x_115:
[----:B-1----:R1:W2:Y:S02]  /*a4a0*/  SYNCS.PHASECHK.TRANS64.TRYWAIT P2, [R12+URZ+0x40], R13 ;  /* 0x0000400d0c0075a7 */ /* 0x0022a4000804017f */
[----:B--2---:R-:W-:Y:S05]  /*a4b0*/  @!P2 NANOSLEEP.SYNCS 0x989680 ;  /* 0x009896800000a95d */ /* 0x004fea0003900000 */
[----:B------:R-:W2:Y:S02]  /*a4c0*/  @!P2 SYNCS.PHASECHK.TRANS64 P2, [R12+URZ+0x40], R13 ;  /* 0x0000400d0c00a5a7 */ /* 0x000ea4000804007f */
[----:B--2---:R-:W-:Y:S05]  /*a4d0*/  @!P2 BRA `(.L_x_115) ;  /* 0xfffffffc00f0a947 */ /* 0x004fea000383ffff */
[----:B------:R-:W-:Y:S05]  /*a4e0*/  BRA `(.L_x_237) ;  /* 0xffffffb800247947 */ /* 0x000fea000383ffff */
.L_x_125:
[----:B--2---:R2:W3:Y:S02]  /*a4f0*/  SYNCS.PHASECHK.TRANS64.TRYWAIT P2, [R14+URZ+0x40], R29 ;  /* 0x0000401d0e0075a7 */ /* 0x0044e4000804017f */
[----:B---3--:R-:W-:Y:S05]  /*a500*/  @!P2 NANOSLEEP.SYNCS 0x989680 ;  /* 0x009896800000a95d */ /* 0x008fea0003900000 */
[----:B------:R-:W3:Y:S02]  /*a510*/  @!P2 SYNCS.PHASECHK.TRANS64 P2, [R14+URZ+0x40], R29 ;  /* 0x0000401d0e00a5a7 */ /* 0x000ee4000804007f */
[----:B---3--:R-:W-:Y:S05]  /*a520*/  @!P2 BRA `(.L_x_125) ;  /* 0xfffffffc00f0a947 */ /* 0x008fea000383ffff */
[----:B------:R-:W-:Y:S05]  /*a530*/  BRA `(.L_x_238) ;  /* 0xffffffbc00d87947 */ /* 0x000fea000383ffff */
.L_x_145:
[----:B-1----:R-:W-:-:S04]  /*a540*/  MOV R3, UR4 ;  /* 0x0000000400037c02 */ /* 0x002fc80008000f00 */
[----:B------:R1:W2:Y:S03]  /*a550*/  SYNCS.PHASECHK.TRANS64.TRYWAIT P0, [R3+URZ+0x88], R0 ;  /* 0x00008800030075a7 */ /* 0x0002a6000800017f */
[----:B--2---:R-:W-:Y:S05]  /*a560*/  @!P0 NANOSLEEP.SYNCS 0x989680 ;  /* 0x009896800000895d */ /* 0x004fea0003900000 */
[----:B------:R-:W2:Y:S02]  /*a570*/  @!P0 SYNCS.PHASECHK.TRANS64 P0, [R3+URZ+0x88], R0 ;  /* 0x00008800030085a7 */ /* 0x000ea4000800007f */
[----:B--2---:R-:W-:Y:S05]  /*a580*/  @!P0 BRA `(.L_x_145) ;  /* 0xfffffffc00ec8947 */ /* 0x004fea000383ffff */
[----:B------:R-:W-:Y:S05]  /*a590*/  BRA `(.L_x_144) ;  /* 0xffffffd400347947 */ /* 0x000fea000383ffff */
.L_x_154:
[----:B-1----:R-:W-:-:S04]  /*a5a0*/  IMAD.U32 R5, RZ, RZ, UR13 ;  /* 0x0000000dff057e24 */ /* 0x002fc8000f8e00ff */
[----:B------:R1:W2:Y:S03]  /*a5b0*/  SYNCS.PHASECHK.TRANS64.TRYWAIT P1, [R5+URZ+0x60], R4 ;  /* 0x00006004050075a7 */ /* 0x0002a6000802017f */
[----:B--2---:R-:W-:Y:S05]  /*a5c0*/  @!P1 NANOSLEEP.SYNCS 0x989680 ;  /* 0x009896800000995d */ /* 0x004fea0003900000 */
[----:B------:R-:W2:Y:S02]  /*a5d0*/  @!P1 SYNCS.PHASECHK.TRANS64 P1, [R5+URZ+0x60], R4 ;  /* 0x00006004050095a7 */ /* 0x000ea4000802007f */
[----:B--2---:R-:W-:Y:S05]  /*a5e0*/  @!P1 BRA `(.L_x_154) ;  /* 0xfffffffc00ec9947 */ /* 0x004fea000383ffff */
[----:B------:R-:W-:Y:S05]  /*a5f0*/  BRA `(.L_x_239) ;  /* 0xffffffd8001c7947 */ /* 0x000fea000383ffff */
.L_x_160:
[----:B-12---:R-:W-:-:S04]  /*a600*/  IMAD.U32 R5, RZ, RZ, UR13 ;  /* 0x0000000dff057e24 */ /* 0x006fc8000f8e00ff */
[----:B------:R1:W2:Y:S03]  /*a610*/  SYNCS.PHASECHK.TRANS64.TRYWAIT P1, [R5+URZ+0x68], R4 ;  /* 0x00006804050075a7 */ /* 0x0002a6000802017f */
[----:B--2---:R-:W-:Y:S05]  /*a620*/  @!P1 NANOSLEEP.SYNCS 0x989680 ;  /* 0x009896800000995d */ /* 0x004fea0003900000 */
[----:B------:R-:W2:Y:S02]  /*a630*/  @!P1 SYNCS.PHASECHK.TRANS64 P1, [R5+URZ+0x68], R4 ;  /* 0x00006804050095a7 */ /* 0x000ea4000802007f */
[----:B--2---:R-:W-:Y:S05]  /*a640*/  @!P1 BRA `(.L_x_160) ;  /* 0xfffffffc00ec9947 */ /* 0x004fea000383ffff */
[----:B------:R-:W-:Y:S05]  /*a650*/  BRA `(.L_x_240) ;  /* 0xffffffd800647947 */ /* 0x000fea000383ffff */
.L_x_166:
[----:B-123--:R-:W-:-:S04]  /*a660*/  MOV R5, UR13 ;  /* 0x0000000d00057c02 */ /* 0x00efc80008000f00 */
[----:B------:R1:W2:Y:S03]  /*a670*/  SYNCS.PHASECHK.TRANS64.TRYWAIT P1, [R5+URZ+0x70], R4 ;  /* 0x00007004050075a7 */ /* 0x0002a6000802017f */
[----:B--2---:R-:W-:Y:S05]  /*a680*/  @!P1 NANOSLEEP.SYNCS 0x989680 ;  /* 0x009896800000995d */ /* 0x004fea0003900000 */
[----:B------:R-:W2:Y:S02]  /*a690*/  @!P1 SYNCS.PHASECHK.TRANS64 P1, [R5+URZ+0x70], R4 ;  /* 0x00007004050095a7 */ /* 0x000ea4000802007f */
[----:B--2---:R-:W-:Y:S05]  /*a6a0*/  @!P1 BRA `(.L_x_166) ;  /* 0xfffffffc00ec9947 */ /* 0x004fea000383ffff */
[----:B------:R-:W-:Y:S05]  /*a6b0*/  BRA `(.L_x_241) ;  /* 0xffffffd800b87947 */ /* 0x000fea000383ffff */
.L_x_172:
[----:B-1234-:R-:W-:-:S04]  /*a6c0*/  IMAD.U32 R5, RZ, RZ, UR13 ;  /* 0x0000000dff057e24 */ /* 0x01efc8000f8e00ff */
[----:B------:R1:W2:Y:S03]  /*a6d0*/  SYNCS.PHASECHK.TRANS64.TRYWAIT P1, [R5+URZ+0x78], R4 ;  /* 0x00007804050075a7 */ /* 0x0002a6000802017f */
[----:B--2---:R-:W-:Y:S05]  /*a6e0*/  @!P1 NANOSLEEP.SYNCS 0x989680 ;  /* 0x009896800000995d */ /* 0x004fea0003900000 */
[----:B------:R-:W2:Y:S02]  /*a6f0*/  @!P1 SYNCS.PHASECHK.TRANS64 P1, [R5+URZ+0x78], R4 ;  /* 0x00007804050095a7 */ /* 0x000ea4000802007f */
[----:B--2---:R-:W-:Y:S05]  /*a700*/  @!P1 BRA `(.L_x_172) ;  /* 0xfffffffc00ec9947 */ /* 0x004fea000383ffff */
[----:B------:R-:W-:Y:S05]  /*a710*/  BRA `(.L_x_242) ;  /* 0xffffffdc00047947 */ /* 0x000fea000383ffff */
.L_x_178:
[----:B-1234-:R-:W-:-:S04]  /*a720*/  IMAD.U32 R5, RZ, RZ, UR13 ;  /* 0x0000000dff057e24 */ /* 0x01efc8000f8e00ff */
[----:B------:R1:W2:Y:S03]  /*a730*/  SYNCS.PHASECHK.TRANS64.TRYWAIT P1, [R5+URZ+0x60], R4 ;  /* 0x00006004050075a7 */ /* 0x0002a6000802017f */
[----:B--2---:R-:W-:Y:S05]  /*a740*/  @!P1 NANOSLEEP.SYNCS 0x989680 ;  /* 0x009896800000995d */ /* 0x004fea0003900000 */
[----:B------:R-:W2:Y:S02]  /*a750*/  @!P1 SYNCS.PHASECHK.TRANS64 P1, [R5+URZ+0x60], R4 ;  /* 0x00006004050095a7 */ /* 0x000ea4000802007f */
[----:B--2---:R-:W-:Y:S05]  /*a760*/  @!P1 BRA `(.L_x_178) ;  /* 0xfffffffc00ec9947 */ /* 0x004fea000383ffff */
[----:B------:R-:W-:Y:S05]  /*a770*/  BRA `(.L_x_243) ;  /* 0xffffffdc00587947 */ /* 0x000fea000383ffff */
.L_x_184:
[----:B-1234-:R-:W-:-:S04]  /*a780*/  MOV R5, UR13 ;  /* 0x0000000d00057c02 */ /* 0x01efc80008000f00 */
[----:B------:R1:W2:Y:S03]  /*a790*/  SYNCS.PHASECHK.TRANS64.TRYWAIT P1, [R5+URZ+0x68], R4 ;  /* 0x00006804050075a7 */ /* 0x0002a6000802017f */
[----:B--2---:R-:W-:Y:S05]  /*a7a0*/  @!P1 NANOSLEEP.SYNCS 0x989680 ;  /* 0x009896800000995d */ /* 0x004fea0003900000 */
[----:B------:R-:W2:Y:S02]  /*a7b0*/  @!P1 SYNCS.PHASECHK.TRANS64 P1, [R5+URZ+0x68], R4 ;  /* 0x00006804050095a7 */ /* 0x000ea4000802007f */
[----:B--2---:R-:W-:Y:S05]  /*a7c0*/  @!P1 BRA `(.L_x_184) ;  /* 0xfffffffc00ec9947 */ /* 0x004fea000383ffff */
[----:B------:R-:W-:Y:S05]  /*a7d0*/  BRA `(.L_x_244) ;  /* 0xffffffdc00987947 */ /* 0x000fea000383ffff */
.L_x_190:
[----:B-1234-:R-:W-:-:S04]  /*a7e0*/  IMAD.U32 R5, RZ, RZ, UR13 ;  /* 0x0000000dff057e24 */ /* 0x01efc8000f8e00ff */
[----:B------:R1:W2:Y:S03]  /*a7f0*/  SYNCS.PHASECHK.TRANS64.TRYWAIT P1, [R5+URZ+0x70], R4 ;  /* 0x00007004050075a7 */ /* 0x0002a6000802017f */
[----:B--2---:R-:W-:Y:S05]  /*a800*/  @!P1 NANOSLEEP.SYNCS 0x989680 ;  /* 0x009896800000995d */ /* 0x004fea0003900000 */
[----:B------:R-:W2:Y:S02]  /*a810*/  @!P1 SYNCS.PHASECHK.TRANS64 P1, [R5+URZ+0x70], R4 ;  /* 0x00007004050095a7 */ /* 0x000ea4000802007f */
[----:B--2---:R-:W-:Y:S05]  /*a820*/  @!P1 BRA `(.L_x_190) ;  /* 0xfffffffc00ec9947 */ /* 0x004fea000383ffff */
[----:B------:R-:W-:Y:S05]  /*a830*/  BRA `(.L_x_245) ;  /* 0xffffffdc00e07947 */ /* 0x000fea000383ffff */
.L_x_196:
[----:B-1234-:R-:W-:-:S04]  /*a840*/  IMAD.U32 R5, RZ, RZ, UR13 ;  /* 0x0000000dff057e24 */ /* 0x01efc8000f8e00ff */
[----:B------:R1:W2:Y:S03]  /*a850*/  SYNCS.PHASECHK.TRANS64.TRYWAIT P1, [R5+URZ+0x78], R4 ;  /* 0x00007804050075a7 */ /* 0x0002a6000802017f */
[----:B--2---:R-:W-:Y:S05]  /*a860*/  @!P1 NANOSLEEP.SYNCS 0x989680 ;  /* 0x009896800000995d */ /* 0x004fea0003900000 */
[----:B------:R-:W2:Y:S02]  /*a870*/  @!P1 SYNCS.PHASECHK.TRANS64 P1, [R5+URZ+0x78], R4 ;  /* 0x00007804050095a7 */ /* 0x000ea4000802007f */
[----:B--2---:R-:W-:Y:S05]  /*a880*/  @!P1 BRA `(.L_x_196) ;  /* 0xfffffffc00ec9947 */ /* 0x004fea000383ffff */
[----:B------:R-:W-:Y:S05]  /*a890*/  BRA `(.L_x_246) ;  /* 0xffffffe0001c7947 */ /* 0x000fea000383ffff */
.L_x_206:
[----:B------:R1:W1:Y:S02]  /*a8a0*/  SYNCS.PHASECHK.TRANS64.TRYWAIT P0, [R0+URZ+0x60], R3 ;  /* 0x00006003000075a7 */ /* 0x000264000800017f */
[----:B-1----:R-:W-:Y:S05]  /*a8b0*/  @!P0 NANOSLEEP.SYNCS 0x989680 ;  /* 0x009896800000895d */ /* 0x002fea0003900000 */
[----:B------:R-:W1:Y:S02]  /*a8c0*/  @!P0 SYNCS.PHASECHK.TRANS64 P0, [R0+URZ+0x60], R3 ;  /* 0x00006003000085a7 */ /* 0x000e64000800007f */
[----:B-1----:R-:W-:Y:S05]  /*a8d0*/  @!P0 BRA `(.L_x_206) ;  /* 0xfffffffc00f08947 */ /* 0x002fea000383ffff */
[----:B------:R-:W-:Y:S05]  /*a8e0*/  BRA `(.L_x_247) ;  /* 0xffffffe8000c7947 */ /* 0x000fea000383ffff */
.L_x_208:
[----:B------:R1:W1:Y:S02]  /*a8f0*/  SYNCS.PHASECHK.TRANS64.TRYWAIT P0, [R0+URZ+0x68], R3 ;  /* 0x00006803000075a7 */ /* 0x000264000800017f */
[----:B-1----:R-:W-:Y:S05]  /*a900*/  @!P0 NANOSLEEP.SYNCS 0x989680 ;  /* 0x009896800000895d */ /* 0x002fea0003900000 */
[----:B------:R-:W1:Y:S02]  /*a910*/  @!P0 SYNCS.PHASECHK.TRANS64 P0, [R0+URZ+0x68], R3 ;  /* 0x00006803000085a7 */ /* 0x000e64000800007f */
[----:B-1----:R-:W-:Y:S05]  /*a920*/  @!P0 BRA `(.L_x_208) ;  /* 0xfffffffc00f08947 */ /* 0x002fea000383ffff */
[----:B------:R-:W-:Y:S05]  /*a930*/  BRA `(.L_x_248) ;  /* 0xffffffe800087947 */ /* 0x000fea000383ffff */
.L_x_210:
[----:B------:R1:W1:Y:S02]  /*a940*/  SYNCS.PHASECHK.TRANS64.TRYWAIT P0, [R0+URZ+0x70], R3 ;  /* 0x00007003000075a7 */ /* 0x000264000800017f */
[----:B-1----:R-:W-:Y:S05]  /*a950*/  @!P0 NANOSLEEP.SYNCS 0x989680 ;  /* 0x009896800000895d */ /* 0x002fea0003900000 */
[----:B------:R-:W1:Y:S02]  /*a960*/  @!P0 SYNCS.PHASECHK.TRANS64 P0, [R0+URZ+0x70], R3 ;  /* 0x00007003000085a7 */ /* 0x000e64000800007f */
[----:B-1----:R-:W-:Y:S05]  /*a970*/  @!P0 BRA `(.L_x_210) ;  /* 0xfffffffc00f08947 */ /* 0x002fea000383ffff */
[----:B------:R-:W-:Y:S05]  /*a980*/  BRA `(.L_x_249) ;  /* 0xffffffe800047947 */ /* 0x000fea000383ffff */
.L_x_214:
[----:B------:R-:W-:Y:S01]  /*a990*/  BSSY B1, `(.L_x_250) ;  /* 0x0000006000017945 */ /* 0x000fe20003800000 */
[----:B------:R-:W-:-:S07]  /*a9a0*/  MOV R15, 0xffffffff ;  /* 0xffffffff000f7802 */ /* 0x000fce0000000f00 */
[----:B------:R-:W-:Y:S05]  /*a9b0*/  WARPSYNC.COLLECTIVE R15, `(.L_x_251) ;  /* 0x000000000f0c7348 */ /* 0x000fea0003c00000 */
[----:B------:R-:W-:Y:S02]  /*a9c0*/  ELECT P6, UR62, PT ;  /* 0x00000000003e782f */ /* 0x000fe400038c0000 */
[----:B------:R-:W-:Y:S01]  /*a9d0*/  MOV R14, UR62 ;  /* 0x0000003e000e7c02 */ /* 0x000fe20008000f00 */
[----:B------:R-:W-:Y:S10]  /*a9e0*/  ENDCOLLECTIVE ;  /* 0x000000000000791b */ /* 0x000ff40003800000 */
.L_x_251:
[----:B------:R-:W-:Y:S05]  /*a9f0*/  BSYNC B1 ;  /* 0x0000000000017941 */ /* 0x000fea0003800000 */
.L_x_250:
[----:B------:R-:W-:Y:S05]  /*aa00*/  BRA `(.L_x_252) ;  /* 0xffffffe800887947 */ /* 0x000fea000383ffff */
.L_x_217:
[----:B-1----:R1:W2:Y:S02]  /*aa10*/  SYNCS.PHASECHK.TRANS64.TRYWAIT P0, [R14+URZ+0x20], R7 ;  /* 0x000020070e0075a7 */ /* 0x0022a4000800017f */
[----:B--2---:R-:W-:Y:S05]  /*aa20*/  @!P0 NANOSLEEP.SYNCS 0x989680 ;  /* 0x009896800000895d */ /* 0x004fea0003900000 */
[----:B------:R-:W2:Y:S02]  /*aa30*/  @!P0 SYNCS.PHASECHK.TRANS64 P0, [R14+URZ+0x20], R7 ;  /* 0x000020070e0085a7 */ /* 0x000ea4000800007f */
[----:B--2---:R-:W-:Y:S05]  /*aa40*/  @!P0 BRA `(.L_x_217) ;  /* 0xfffffffc00f08947 */ /* 0x004fea000383ffff */
[----:B------:R-:W-:Y:S05]  /*aa50*/  BRA `(.L_x_253) ;  /* 0xffffffe800c07947 */ /* 0x000fea000383ffff */
.L_x_225:
[----:B------:R-:W-:Y:S01]  /*aa60*/  BSSY B0, `(.L_x_254) ;  /* 0x0000006000007945 */ /* 0x000fe20003800000 */
[----:B------:R-:W-:-:S07]  /*aa70*/  IMAD.MOV.U32 R15, RZ, RZ, -0x1 ;  /* 0xffffffffff0f7424 */ /* 0x000fce00078e00ff */
[----:B-1----:R-:W-:Y:S05]  /*aa80*/  WARPSYNC.COLLECTIVE R15, `(.L_x_255) ;  /* 0x000000000f0c7348 */ /* 0x002fea0003c00000 */
[----:B------:R-:W-:Y:S02]  /*aa90*/  ELECT P6, UR62, PT ;  /* 0x00000000003e782f */ /* 0x000fe400038c0000 */
[----:B------:R-:W-:Y:S01]  /*aaa0*/  MOV R14, UR62 ;  /* 0x0000003e000e7c02 */ /* 0x000fe20008000f00 */
[----:B-1----:R-:W-:Y:S10]  /*aab0*/  ENDCOLLECTIVE ;  /* 0x000000000000791b */ /* 0x002ff40003800000 */
.L_x_255:
[----:B------:R-:W-:Y:S05]  /*aac0*/  BSYNC B0 ;  /* 0x0000000000007941 */ /* 0x000fea0003800000 */
.L_x_254:
[----:B------:R-:W-:Y:S05]  /*aad0*/  BRA `(.L_x_256) ;  /* 0xfffffff400187947 */ /* 0x000fea000383ffff */
.L_x_227:
[----:B--2---:R2:W3:Y:S02]  /*aae0*/  SYNCS.PHASECHK.TRANS64.TRYWAIT P0, [R5+URZ], R2 ;  /* 0x00000002050075a7 */ /* 0x0044e4000800017f */
[----:B---3--:R-:W-:Y:S05]  /*aaf0*/  @!P0 NANOSLEEP.SYNCS 0x989680 ;  /* 0x009896800000895d */ /* 0x008fea0003900000 */
[----:B------:R-:W3:Y:S02]  /*ab00*/  @!P0 SYNCS.PHASECHK.TRANS64 P0, [R5+URZ], R2 ;  /* 0x00000002050085a7 */ /* 0x000ee4000800007f */
[----:B---3--:R-:W-:Y:S05]  /*ab10*/  @!P0 BRA `(.L_x_227) ;  /* 0xfffffffc00f08947 */ /* 0x008fea000383ffff */
[----:B------:R-:W-:Y:S05]  /*ab20*/  BRA `(.L_x_257) ;  /* 0xfffffff400547947 */ /* 0x000fea000383ffff */
.L_x_228:
[----:B--2---:R2:W3:Y:S02]  /*ab30*/  SYNCS.PHASECHK.TRANS64.TRYWAIT P0, [R7+URZ], R4 ;  /* 0x00000004070075a7 */ /* 0x0044e4000800017f */
[----:B---3--:R-:W-:Y:S05]  /*ab40*/  @!P0 NANOSLEEP.SYNCS 0x989680 ;  /* 0x009896800000895d */ /* 0x008fea0003900000 */
[----:B------:R-:W3:Y:S02]  /*ab50*/  @!P0 SYNCS.PHASECHK.TRANS64 P0, [R7+URZ], R4 ;  /* 0x00000004070085a7 */ /* 0x000ee4000800007f */
[----:B---3--:R-:W-:Y:S05]  /*ab60*/  @!P0 BRA `(.L_x_228) ;  /* 0xfffffffc00f08947 */ /* 0x008fea000383ffff */
[----:B------:R-:W-:Y:S05]  /*ab70*/  BRA `(.L_x_258) ;  /* 0xfffffff400647947 */ /* 0x000fea000383ffff */
.L_x_229:
[----:B--2---:R2:W3:Y:S02]  /*ab80*/  SYNCS.PHASECHK.TRANS64.TRYWAIT P0, [R6+URZ], R5 ;  /* 0x00000005060075a7 */ /* 0x0044e4000800017f */
[----:B---3--:R-:W-:Y:S05]  /*ab90*/  @!P0 NANOSLEEP.SYNCS 0x989680 ;  /* 0x009896800000895d */ /* 0x008fea0003900000 */
[----:B------:R-:W3:Y:S02]  /*aba0*/  @!P0 SYNCS.PHASECHK.TRANS64 P0, [R6+URZ], R5 ;  /* 0x00000005060085a7 */ /* 0x000ee4000800007f */
[----:B---3--:R-:W-:Y:S05]  /*abb0*/  @!P0 BRA `(.L_x_229) ;  /* 0xfffffffc00f08947 */ /* 0x008fea000383ffff */
[----:B------:R-:W-:Y:S05]  /*abc0*/  BRA `(.L_x_259) ;  /* 0xfffffff4006c7947 */ /* 0x000fea000383ffff */
.L_x_260:
[----:B------:R-:W-:-:S00]  /*abd0*/  BRA `(.L_x_260) ;  /* 0xfffffffc00fc7947 */ /* 0x000fc0000383ffff */
[----:B------:R-:W-:-:S00]  /*abe0*/  NOP ;  /* 0x0000000000007918 */ /* 0x000fc00000000000 */
        /* <DEDUP_REMOVED lines=9> */
.L_x_261:


//--------------------- .nv.global.init           --------------------------
	.section	.nv.global.init,"aw",@progbits
.nv.global.init:
	.type		$str$22,@object
	.size		$str$22,($str$26 - $str$22)
$str$22:
        /*0000*/ 	.byte	0x6b, 0x5f, 0x74, 0x69, 0x6c, 0x65, 0x5f, 0x63, 0x6f, 0x75, 0x6e, 0x74, 0x20, 0x3e, 0x3d, 0x20
        /*0010*/ 	.byte	0x31, 0x00
	.type		$str$26,@object
	.size		$str$26,($str$27 - $str$26)
$str$26:
        /*0012*/ 	.byte	0x28, 0x61, 0x64, 0x64, 0x72, 0x65, 0x73, 0x73, 0x20, 0x26, 0x20, 0x6d, 0x61, 0x73, 0x6b, 0x29
        /*0022*/ 	.byte	0x20, 0x3d, 0x3d, 0x20, 0x30, 0x00
	.type		$str$27,@object
	.size		$str$27,($str$23 - $str$27)
$str$27:
        /*0028*/ 	.byte	0x2f, 0x74, 0x6d, 0x70, 0x2f, 0x63, 0x75, 0x74, 0x6c, 0x61, 0x73, 0x73, 0x5f, 0x73, 0x77, 0x65
        /*0038*/ 	.byte	0x65, 0x70, 0x5f, 0x73, 0x72, 0x63, 0x2f, 0x69, 0x6e, 0x63, 0x6c, 0x75, 0x64, 0x65, 0x2f, 0x63
        /*0048*/ 	.byte	0x75, 0x74, 0x65, 0x2f, 0x70, 0x6f, 0x69, 0x6e, 0x74, 0x65, 0x72, 0x5f, 0x66, 0x6c, 0x61, 0x67
        /*0058*/ 	.byte	0x67, 0x65, 0x64, 0x2e, 0x68, 0x70, 0x70, 0x00
	.type		$str$23,@object
	.size		$str$23,(__unnamed_2 - $str$23)
$str$23:
        /*0060*/ 	.byte	0x2f, 0x74, 0x6d, 0x70, 0x2f, 0x63, 0x75, 0x74, 0x6c, 0x61, 0x73, 0x73, 0x5f, 0x73, 0x77, 0x65
        /*0070*/ 	.byte	0x65, 0x70, 0x5f, 0x73, 0x72, 0x63, 0x2f, 0x69, 0x6e, 0x63, 0x6c, 0x75, 0x64, 0x65, 0x2f, 0x63
        /*0080*/ 	.byte	0x75, 0x74, 0x6c, 0x61, 0x73, 0x73, 0x2f, 0x67, 0x65, 0x6d, 0x6d, 0x2f, 0x63, 0x6f, 0x6c, 0x6c
        /*0090*/ 	.byte	0x65, 0x63, 0x74, 0x69, 0x76, 0x65, 0x2f, 0x73, 0x6d, 0x39, 0x30, 0x5f, 0x6d, 0x6d, 0x61, 0x5f
        /*00a0*/ 	.byte	0x74, 0x6d, 0x61, 0x5f, 0x67, 0x6d, 0x6d, 0x61, 0x5f, 0x73, 0x73, 0x5f, 0x77, 0x61, 0x72, 0x70
        /*00b0*/ 	.byte	0x73, 0x70, 0x65, 0x63, 0x69, 0x61, 0x6c, 0x69, 0x7a, 0x65, 0x64, 0x2e, 0x68, 0x70, 0x70, 0x00
	.type		__unnamed_2,@object
	.size		__unnamed_2,(__unnamed_1 - __unnamed_2)
__unnamed_2:
        /*00c0*/ 	.byte	0x61, 0x75, 0x74, 0x6f, 0x20, 0x63, 0x75, 0x74, 0x65, 0x3a, 0x3a, 0x61, 0x73, 0x5f, 0x70, 0x6f
        /* <DEDUP_REMOVED lines=27> */
        /*0280*/ 	.byte	0x36, 0x3e, 0x3e, 0x3e, 0x3e, 0x3e, 0x5d, 0x00
	.type		__unnamed_1,@object
	.size		__unnamed_1,(.L_0 - __unnamed_1)
__unnamed_1:
        /* <DEDUP_REMOVED lines=181> */
        /*0dd8*/ 	.byte	0x6e, 0x74, 0x69, 0x74, 0x79, 0x5d, 0x00
.L_0:


//--------------------- .nv.shared._ZN7cutlass13device_kernelINS_4gemm6kernel13GemmUniversalIN4cute5tupleIJiiiiEEENS1_10collective13CollectiveMmaINS1_34MainloopSm90TmaGmmaWarpSpecializedILi4ENS5_IJNS4_1CILi2EEENSA_ILi1EEESC_EEENS1_35KernelTmaWarpSpecializedCooperativeEEENS5_IJNSA_ILi256EEENSA_ILi128EEENSA_ILi64EEEEEENS_6half_tENS5_IJlSC_lEEESK_SL_NS4_8TiledMMAINS4_8MMA_AtomIJNS4_4SM904GMMA26MMA_64x128x16_F32F16F16_SSILNSP_5MajorE0ELSR_0ELNSP_7ScaleInE1ELSS_1EEEEEENS4_6LayoutISD_NS5_IJSC_NSA_ILi0EEESW_EEEEENS5_IJNS4_10UnderscoreESZ_SZ_EEEEENS4_13SM90_TMA_LOADENS4_14ComposedLayoutINS4_7SwizzleILi3ELi4ELi3EEENS4_18smem_ptr_flag_bitsILi16EEENSV_INS5_IJNSA_ILi8EEESI_EEENS5_IJSI_SC_EEEEEEEvNS4_8identityENS4_23SM90_TMA_LOAD_MULTICASTES1C_vS1D_EENS_8epilogue10collective18CollectiveEpilogueINS1G_22Sm90TmaWarpSpecializedILi4ELi2ELi16ELb1ELb0EEEJSJ_NS5_IJSH_NSA_ILi32EEEEEESK_SL_SK_SL_NS1G_6fusion15FusionCallbacksIS1K_NS1N_23LinCombPerRowBiasEltActINS1G_6thread4ReLuESK_fSK_SK_fLi8ELNS_15FloatRoundStyleE2EEESJ_S1M_JEEES12_NS13_INS14_ILi2ELi4ELi3EEES17_NSV_INS5_IJS18_S1L_EEENS5_IJS1L_SC_EEEEEEENS4_17SM75_U32x4_LDSM_NENS4_14SM90_TMA_STOREES1Z_NS4_17SM90_U32x4_STSM_NENS4_9Copy_AtomIJS22_SK_EEEvEEEvvEEEEvNT_6ParamsE --------------------------
	.section	.nv.shared._ZN7cutlass13device_kernelINS_4gemm6kernel13GemmUniversalIN4cute5tupleIJiiiiEEENS1_10collective13CollectiveMmaINS1_34MainloopSm90TmaGmmaWarpSpecializedILi4ENS5_IJNS4_1CILi2EEENSA_ILi1EEESC_EEENS1_35KernelTmaWarpSpecializedCooperativeEEENS5_IJNSA_ILi256EEENSA_ILi128EEENSA_ILi64EEEEEENS_6half_tENS5_IJlSC_lEEESK_SL_NS4_8TiledMMAINS4_8MMA_AtomIJNS4_4SM904GMMA26MMA_64x128x16_F32F16F16_SSILNSP_5MajorE0ELSR_0ELNSP_7ScaleInE1ELSS_1EEEEEENS4_6LayoutISD_NS5_IJSC_NSA_ILi0EEESW_EEEEENS5_IJNS4_10UnderscoreESZ_SZ_EEEEENS4_13SM90_TMA_LOADENS4_14ComposedLayoutINS4_7SwizzleILi3ELi4ELi3EEENS4_18smem_ptr_flag_bitsILi16EEENSV_INS5_IJNSA_ILi8EEESI_EEENS5_IJSI_SC_EEEEEEEvNS4_8identityENS4_23SM90_TMA_LOAD_MULTICASTES1C_vS1D_EENS_8epilogue10collective18CollectiveEpilogueINS1G_22Sm90TmaWarpSpecializedILi4ELi2ELi16ELb1ELb0EEEJSJ_NS5_IJSH_NSA_ILi32EEEEEESK_SL_SK_SL_NS1G_6fusion15FusionCallbacksIS1K_NS1N_23LinCombPerRowBiasEltActINS1G_6thread4ReLuESK_fSK_SK_fLi8ELNS_15FloatRoundStyleE2EEESJ_S1M_JEEES12_NS13_INS14_ILi2ELi4ELi3EEES17_NSV_INS5_IJS18_S1L_EEENS5_IJS1L_SC_EEEEEEENS4_17SM75_U32x4_LDSM_NENS4_14SM90_TMA_STOREES1Z_NS4_17SM90_U32x4_STSM_NENS4_9Copy_AtomIJS22_SK_EEEvEEEvvEEEEvNT_6ParamsE,"aw",@nobits
	.sectionflags	@""
	.align	16
	.zero		1024


//--------------------- .nv.shared.reserved.0     --------------------------
	.section	.nv.shared.reserved.0,"aw",@nobits
	.weak		__nv_reservedSMEM_offset_0_alias
	.size		__nv_reservedSMEM_offset_0_alias, 0, 0
	.other		__nv_reservedSMEM_offset_0_alias,@"STO_CUDA_RESERVED_SHARED STV_DEFAULT"
__nv_reservedSMEM_offset_0_alias:
	.zero		0


//--------------------- .nv.global                --------------------------
	.section	.nv.global,"aw",@nobits
.nv.global:
	.type		_ZN39_INTERNAL_c0c2e4d6_4_k_cu_064ce1ac_29734cute1_E,@object
	.size		_ZN39_INTERNAL_c0c2e4d6_4_k_cu_064ce1ac_29734cute1_E,(_ZN39_INTERNAL_c0c2e4d6_4_k_cu_064ce1ac_29734cuda3std3__45__cpo6cbeginE - _ZN39_INTERNAL_c0c2e4d6_4_k_cu_064ce1ac_29734cute1_E)
_ZN39_INTERNAL_c0c2e4d6_4_k_cu_064ce1ac_29734cute1_E:
	.zero		1
	.type		_ZN39_INTERNAL_c0c2e4d6_4_k_cu_064ce1ac_29734cuda3std3__45__cpo6cbeginE,@object
	.size		_ZN39_INTERNAL_c0c2e4d6_4_k_cu_064ce1ac_29734cuda3std3__45__cpo6cbeginE,(_ZN39_INTERNAL_c0c2e4d6_4_k_cu_064ce1ac_29734cuda3std3__48in_placeE - _ZN39_INTERNAL_c0c2e4d6_4_k_cu_064ce1ac_29734cuda3std3__45__cpo6cbeginE)
_ZN39_INTERNAL_c0c2e4d6_4_k_cu_064ce1ac_29734cuda3std3__45__cpo6cbeginE:
	.zero		1
	.type		_ZN39_INTERNAL_c0c2e4d6_4_k_cu_064ce1ac_29734cuda3std3__48in_placeE,@object
	.size		_ZN39_INTERNAL_c0c2e4d6_4_k_cu_064ce1ac_29734cuda3std3__48in_placeE,(_ZN39_INTERNAL_c0c2e4d6_4_k_cu_064ce1ac_29734cuda3std6ranges3__45__cpo9iter_moveE - _ZN39_INTERNAL_c0c2e4d6_4_k_cu_064ce1ac_29734cuda3std3__48in_placeE)
_ZN39_INTERNAL_c0c2e4d6_4_k_cu_064ce1ac_29734cuda3std3__48in_placeE:
	.zero		1
	.type		_ZN39_INTERNAL_c0c2e4d6_4_k_cu_064ce1ac_29734cuda3std6ranges3__45__cpo9iter_moveE,@object
	.size		_ZN39_INTERNAL_c0c2e4d6_4_k_cu_064ce1ac_29734cuda3std6ranges3__45__cpo9iter_moveE,(_ZN39_INTERNAL_c0c2e4d6_4_k_cu_064ce1ac_29734cuda3std3__45__cpo5beginE - _ZN39_INTERNAL_c0c2e4d6_4_k_cu_064ce1ac_29734cuda3std6ranges3__45__cpo9iter_moveE)
_ZN39_INTERNAL_c0c2e4d6_4_k_cu_064ce1ac_29734cuda3std6ranges3__45__cpo9iter_moveE:
	.zero		1
	.type		_ZN39_INTERNAL_c0c2e4d6_4_k_cu_064ce1ac_29734cuda3std3__45__cpo5beginE,@object
	.size		_ZN39_INTERNAL_c0c2e4d6_4_k_cu_064ce1ac_29734cuda3std3__45__cpo5beginE,(_ZN39_INTERNAL_c0c2e4d6_4_k_cu_064ce1ac_29734cuda3std3__441_GLOBAL__N__c0c2e4d6_4_k_cu_064ce1ac_29736ignoreE - _ZN39_INTERNAL_c0c2e4d6_4_k_cu_064ce1ac_29734cuda3std3__45__cpo5beginE)
_ZN39_INTERNAL_c0c2e4d6_4_k_cu_064ce1ac_29734cuda3std3__45__cpo5beginE:
	.zero		1
	.type		_ZN39_INTERNAL_c0c2e4d6_4_k_cu_064ce1ac_29734cuda3std3__441_GLOBAL__N__c0c2e4d6_4_k_cu_064ce1ac_29736ignoreE,@object
	.size		_ZN39_INTERNAL_c0c2e4d6_4_k_cu_064ce1ac_29734cuda3std3__441_GLOBAL__N__c0c2e4d6_4_k_cu_064ce1ac_29736ignoreE,(_ZN39_INTERNAL_c0c2e4d6_4_k_cu_064ce1ac_29734cute7productE - _ZN39_INTERNAL_c0c2e4d6_4_k_cu_064ce1ac_29734cuda3std3__441_GLOBAL__N__c0c2e4d6_4_k_cu_064ce1ac_29736ignoreE)
_ZN39_INTERNAL_c0c2e4d6_4_k_cu_064ce1ac_29734cuda3std3__441_GLOBAL__N__c0c2e4d6_4_k_cu_064ce1ac_29736ignoreE:
	.zero		1
	.type		_ZN39_INTERNAL_c0c2e4d6_4_k_cu_064ce1ac_29734cute7productE,@object
	.size		_ZN39_INTERNAL_c0c2e4d6_4_k_cu_064ce1ac_29734cute7productE,(_ZN39_INTERNAL_c0c2e4d6_4_k_cu_064ce1ac_29734cuda3std3__45__cpo3endE - _ZN39_INTERNAL_c0c2e4d6_4_k_cu_064ce1ac_29734cute7productE)
_ZN39_INTERNAL_c0c2e4d6_4_k_cu_064ce1ac_29734cute7productE:
	.zero		1
	.type		_ZN39_INTERNAL_c0c2e4d6_4_k_cu_064ce1ac_29734cuda3std3__45__cpo3endE,@object
	.size		_ZN39_INTERNAL_c0c2e4d6_4_k_cu_064ce1ac_29734cuda3std3__45__cpo3endE,(_ZN39_INTERNAL_c0c2e4d6_4_k_cu_064ce1ac_29734cuda3std3__419piecewise_constructE - _ZN39_INTERNAL_c0c2e4d6_4_k_cu_064ce1ac_29734cuda3std3__45__cpo3endE)
_ZN39_INTERNAL_c0c2e4d6_4_k_cu_064ce1ac_29734cuda3std3__45__cpo3endE:
	.zero		1
	.type		_ZN39_INTERNAL_c0c2e4d6_4_k_cu_064ce1ac_29734cuda3std3__419piecewise_constructE,@object
	.size		_ZN39_INTERNAL_c0c2e4d6_4_k_cu_064ce1ac_29734cuda3std3__419piecewise_constructE,(_ZN39_INTERNAL_c0c2e4d6_4_k_cu_064ce1ac_29734cuda3std3__45__cpo4cendE - _ZN39_INTERNAL_c0c2e4d6_4_k_cu_064ce1ac_29734cuda3std3__419piecewise_constructE)
_ZN39_INTERNAL_c0c2e4d6_4_k_cu_064ce1ac_29734cuda3std3__419piecewise_constructE:
	.zero		1
	.type		_ZN39_INTERNAL_c0c2e4d6_4_k_cu_064ce1ac_29734cuda3std3__45__cpo4cendE,@object
	.size		_ZN39_INTERNAL_c0c2e4d6_4_k_cu_064ce1ac_29734cuda3std3__45__cpo4cendE,(_ZN39_INTERNAL_c0c2e4d6_4_k_cu_064ce1ac_29734cuda3std6ranges3__45__cpo4swapE - _ZN39_INTERNAL_c0c2e4d6_4_k_cu_064ce1ac_29734cuda3std3__45__cpo4cendE)
_ZN39_INTERNAL_c0c2e4d6_4_k_cu_064ce1ac_29734cuda3std3__45__cpo4cendE:
	.zero		1
	.type		_ZN39_INTERNAL_c0c2e4d6_4_k_cu_064ce1ac_29734cuda3std6ranges3__45__cpo4swapE,@object
	.size		_ZN39_INTERNAL_c0c2e4d6_4_k_cu_064ce1ac_29734cuda3std6ranges3__45__cpo4swapE,(.L_9 - _ZN39_INTERNAL_c0c2e4d6_4_k_cu_064ce1ac_29734cuda3std6ranges3__45__cpo4swapE)
_ZN39_INTERNAL_c0c2e4d6_4_k_cu_064ce1ac_29734cuda3std6ranges3__45__cpo4swapE:
	.zero		1
.L_9:


//--------------------- .nv.constant0._ZN7cutlass13device_kernelINS_4gemm6kernel13GemmUniversalIN4cute5tupleIJiiiiEEENS1_10collective13CollectiveMmaINS1_34MainloopSm90TmaGmmaWarpSpecializedILi4ENS5_IJNS4_1CILi2EEENSA_ILi1EEESC_EEENS1_35KernelTmaWarpSpecializedCooperativeEEENS5_IJNSA_ILi256EEENSA_ILi128EEENSA_ILi64EEEEEENS_6half_tENS5_IJlSC_lEEESK_SL_NS4_8TiledMMAINS4_8MMA_AtomIJNS4_4SM904GMMA26MMA_64x128x16_F32F16F16_SSILNSP_5MajorE0ELSR_0ELNSP_7ScaleInE1ELSS_1EEEEEENS4_6LayoutISD_NS5_IJSC_NSA_ILi0EEESW_EEEEENS5_IJNS4_10UnderscoreESZ_SZ_EEEEENS4_13SM90_TMA_LOADENS4_14ComposedLayoutINS4_7SwizzleILi3ELi4ELi3EEENS4_18smem_ptr_flag_bitsILi16EEENSV_INS5_IJNSA_ILi8EEESI_EEENS5_IJSI_SC_EEEEEEEvNS4_8identityENS4_23SM90_TMA_LOAD_MULTICASTES1C_vS1D_EENS_8epilogue10collective18CollectiveEpilogueINS1G_22Sm90TmaWarpSpecializedILi4ELi2ELi16ELb1ELb0EEEJSJ_NS5_IJSH_NSA_ILi32EEEEEESK_SL_SK_SL_NS1G_6fusion15FusionCallbacksIS1K_NS1N_23LinCombPerRowBiasEltActINS1G_6thread4ReLuESK_fSK_SK_fLi8ELNS_15FloatRoundStyleE2EEESJ_S1M_JEEES12_NS13_INS14_ILi2ELi4ELi3EEES17_NSV_INS5_IJS18_S1L_EEENS5_IJS1L_SC_EEEEEEENS4_17SM75_U32x4_LDSM_NENS4_14SM90_TMA_STOREES1Z_NS4_17SM90_U32x4_STSM_NENS4_9Copy_AtomIJS22_SK_EEEvEEEvvEEEEvNT_6ParamsE --------------------------
	.section	.nv.constant0._ZN7cutlass13device_kernelINS_4gemm6kernel13GemmUniversalIN4cute5tupleIJiiiiEEENS1_10collective13CollectiveMmaINS1_34MainloopSm90TmaGmmaWarpSpecializedILi4ENS5_IJNS4_1CILi2EEENSA_ILi1EEESC_EEENS1_35KernelTmaWarpSpecializedCooperativeEEENS5_IJNSA_ILi256EEENSA_ILi128EEENSA_ILi64EEEEEENS_6half_tENS5_IJlSC_lEEESK_SL_NS4_8TiledMMAINS4_8MMA_AtomIJNS4_4SM904GMMA26MMA_64x128x16_F32F16F16_SSILNSP_5MajorE0ELSR_0ELNSP_7ScaleInE1ELSS_1EEEEEENS4_6LayoutISD_NS5_IJSC_NSA_ILi0EEESW_EEEEENS5_IJNS4_10UnderscoreESZ_SZ_EEEEENS4_13SM90_TMA_LOADENS4_14ComposedLayoutINS4_7SwizzleILi3ELi4ELi3EEENS4_18smem_ptr_flag_bitsILi16EEENSV_INS5_IJNSA_ILi8EEESI_EEENS5_IJSI_SC_EEEEEEEvNS4_8identityENS4_23SM90_TMA_LOAD_MULTICASTES1C_vS1D_EENS_8epilogue10collective18CollectiveEpilogueINS1G_22Sm90TmaWarpSpecializedILi4ELi2ELi16ELb1ELb0EEEJSJ_NS5_IJSH_NSA_ILi32EEEEEESK_SL_SK_SL_NS1G_6fusion15FusionCallbacksIS1K_NS1N_23LinCombPerRowBiasEltActINS1G_6thread4ReLuESK_fSK_SK_fLi8ELNS_15FloatRoundStyleE2EEESJ_S1M_JEEES12_NS13_INS14_ILi2ELi4ELi3EEES17_NSV_INS5_IJS18_S1L_EEENS5_IJS1L_SC_EEEEEEENS4_17SM75_U32x4_LDSM_NENS4_14SM90_TMA_STOREES1Z_NS4_17SM90_U32x4_STSM_NENS4_9Copy_AtomIJS22_SK_EEEvEEEvvEEEEvNT_6ParamsE,"a",@progbits
	.sectionflags	@""
	.align	4
.nv.constant0._ZN7cutlass13device_kernelINS_4gemm6kernel13GemmUniversalIN4cute5tupleIJiiiiEEENS1_10collective13CollectiveMmaINS1_34MainloopSm90TmaGmmaWarpSpecializedILi4ENS5_IJNS4_1CILi2EEENSA_ILi1EEESC_EEENS1_35KernelTmaWarpSpecializedCooperativeEEENS5_IJNSA_ILi256EEENSA_ILi128EEENSA_ILi64EEEEEENS_6half_tENS5_IJlSC_lEEESK_SL_NS4_8TiledMMAINS4_8MMA_AtomIJNS4_4SM904GMMA26MMA_64x128x16_F32F16F16_SSILNSP_5MajorE0ELSR_0ELNSP_7ScaleInE1ELSS_1EEEEEENS4_6LayoutISD_NS5_IJSC_NSA_ILi0EEESW_EEEEENS5_IJNS4_10UnderscoreESZ_SZ_EEEEENS4_13SM90_TMA_LOADENS4_14ComposedLayoutINS4_7SwizzleILi3ELi4ELi3EEENS4_18smem_ptr_flag_bitsILi16EEENSV_INS5_IJNSA_ILi8EEESI_EEENS5_IJSI_SC_EEEEEEEvNS4_8identityENS4_23SM90_TMA_LOAD_MULTICASTES1C_vS1D_EENS_8epilogue10collective18CollectiveEpilogueINS1G_22Sm90TmaWarpSpecializedILi4ELi2ELi16ELb1ELb0EEEJSJ_NS5_IJSH_NSA_ILi32EEEEEESK_SL_SK_SL_NS1G_6fusion15FusionCallbacksIS1K_NS1N_23LinCombPerRowBiasEltActINS1G_6thread4ReLuESK_fSK_SK_fLi8ELNS_15FloatRoundStyleE2EEESJ_S1M_JEEES12_NS13_INS14_ILi2ELi4ELi3EEES17_NSV_INS5_IJS18_S1L_EEENS5_IJS1L_SC_EEEEEEENS4_17SM75_U32x4_LDSM_NENS4_14SM90_TMA_STOREES1Z_NS4_17SM90_U32x4_STSM_NENS4_9Copy_AtomIJS22_SK_EEEvEEEvvEEEEvNT_6ParamsE:
	.zero		2432


//--------------------- SYMBOLS --------------------------

	.type		.nv.reservedSmem.offset0,@object
	.size		.nv.reservedSmem.offset0,0x4
	.type		__assertfail,@function
